	.target	sm_103a

	.elftype	@"ET_EXEC"


//--------------------- .note.nv.tkinfo           --------------------------
	.section	.note.nv.tkinfo,"",@"SHT_NOTE"
	.sectionflags	@"SHF_NOTE_NV_TKINFO"
	.tkinfo
        /*0018*/ 	.word	0x00000002
        /*0030*/ 	.string	""
        /*0030*/ 	.string	"ptxas"
        /*0030*/ 	.string	"Cuda compilation tools, release 13.0, V13.0.88"
        /*0030*/ 	.string	"Build cuda_13.0.r13.0/compiler.36424714_0"
        /*0030*/ 	.string	"-arch sm_103a -m 64 "



//--------------------- .note.nv.cuinfo           --------------------------
	.section	.note.nv.cuinfo,"",@"SHT_NOTE"
	.sectionflags	@"SHF_NOTE_NV_CUINFO"
        /*0018*/ 	.short	0x0002
        /*001a*/ 	.short	0x0067
        /*001c*/ 	.short	0x0082
	.zero		2


//--------------------- .nv.info                  --------------------------
	.section	.nv.info,"",@"SHT_CUDA_INFO"
	.align	4


	//----- nvinfo : EIATTR_REGCOUNT
	.align		4
        /*0000*/ 	.byte	0x04, 0x2f
        /*0002*/ 	.short	(.L_12 - .L_11)
	.align		4
.L_11:
        /*0004*/ 	.word	index@(_ZN7cutlass13device_kernelIN5flash11enable_sm90INS1_16FlashAttnFwdSm90INS1_25CollectiveMainloopFwdSm90ILi2EN4cute5tupleIJNS5_1CILi1EEES8_S8_EEENS6_IJNS7_ILi128EEESA_SA_EEELi128ENS_10bfloat16_tEfNS_4arch4Sm90ELb1ELb0ELb1ELb1ELb0ELb1ELb0ELb1ELb1ELb1ELb0ELb0EEENS1_21CollectiveEpilogueFwdISB_S9_SC_SE_Li256ELb1ELb1ELb0ELb0EEENS1_36VarlenDynamicPersistentTileSchedulerILi128ELi128ELi256ELi128ELb0ELb1ELb1ELb1ELb1ELb1EEEEEEEEEvNT_6ParamsE)
        /*0008*/ 	.word	0x00000004


	//----- nvinfo : EIATTR_FRAME_SIZE
	.align		4
.L_12:
        /*000c*/ 	.byte	0x04, 0x11
        /*000e*/ 	.short	(.L_14 - .L_13)
	.align		4
.L_13:
        /*0010*/ 	.word	index@(_ZN7cutlass13device_kernelIN5flash11enable_sm90INS1_16FlashAttnFwdSm90INS1_25CollectiveMainloopFwdSm90ILi2EN4cute5tupleIJNS5_1CILi1EEES8_S8_EEENS6_IJNS7_ILi128EEESA_SA_EEELi128ENS_10bfloat16_tEfNS_4arch4Sm90ELb1ELb0ELb1ELb1ELb0ELb1ELb0ELb1ELb1ELb1ELb0ELb0EEENS1_21CollectiveEpilogueFwdISB_S9_SC_SE_Li256ELb1ELb1ELb0ELb0EEENS1_36VarlenDynamicPersistentTileSchedulerILi128ELi128ELi256ELi128ELb0ELb1ELb1ELb1ELb1ELb1EEEEEEEEEvNT_6ParamsE)
        /*0014*/ 	.word	0x00000000


	//----- nvinfo : EIATTR_REGCOUNT
	.align		4
.L_14:
        /*0018*/ 	.byte	0x04, 0x2f
        /*001a*/ 	.short	(.L_16 - .L_15)
	.align		4
.L_15:
        /*001c*/ 	.word	index@(_ZN7cutlass13device_kernelIN5flash11enable_sm90INS1_16FlashAttnFwdSm90INS1_25CollectiveMainloopFwdSm90ILi2EN4cute5tupleIJNS5_1CILi1EEES8_S8_EEENS6_IJNS7_ILi128EEESA_SA_EEELi128ENS_10bfloat16_tEfNS_4arch4Sm90ELb1ELb0ELb1ELb1ELb0ELb0ELb0ELb1ELb1ELb1ELb0ELb0EEENS1_21CollectiveEpilogueFwdISB_S9_SC_SE_Li256ELb1ELb1ELb0ELb0EEENS1_36VarlenDynamicPersistentTileSchedulerILi128ELi128ELi256ELi128ELb0ELb1ELb1ELb1ELb1ELb1EEEEEEEEEvNT_6ParamsE)
        /*0020*/ 	.word	0x00000004


	//----- nvinfo : EIATTR_FRAME_SIZE
	.align		4
.L_16:
        /*0024*/ 	.byte	0x04, 0x11
        /*0026*/ 	.short	(.L_18 - .L_17)
	.align		4
.L_17:
        /*0028*/ 	.word	index@(_ZN7cutlass13device_kernelIN5flash11enable_sm90INS1_16FlashAttnFwdSm90INS1_25CollectiveMainloopFwdSm90ILi2EN4cute5tupleIJNS5_1CILi1EEES8_S8_EEENS6_IJNS7_ILi128EEESA_SA_EEELi128ENS_10bfloat16_tEfNS_4arch4Sm90ELb1ELb0ELb1ELb1ELb0ELb0ELb0ELb1ELb1ELb1ELb0ELb0EEENS1_21CollectiveEpilogueFwdISB_S9_SC_SE_Li256ELb1ELb1ELb0ELb0EEENS1_36VarlenDynamicPersistentTileSchedulerILi128ELi128ELi256ELi128ELb0ELb1ELb1ELb1ELb1ELb1EEEEEEEEEvNT_6ParamsE)
        /*002c*/ 	.word	0x00000000


	//----- nvinfo : EIATTR_REGCOUNT
	.align		4
.L_18:
        /*0030*/ 	.byte	0x04, 0x2f
        /*0032*/ 	.short	(.L_20 - .L_19)
	.align		4
.L_19:
        /*0034*/ 	.word	index@(_ZN7cutlass13device_kernelIN5flash11enable_sm90INS1_16FlashAttnFwdSm90INS1_25CollectiveMainloopFwdSm90ILi2EN4cute5tupleIJNS5_1CILi1EEES8_S8_EEENS6_IJNS7_ILi128EEESA_SA_EEELi128ENS_10bfloat16_tEfNS_4arch4Sm90ELb1ELb0ELb1ELb0ELb0ELb0ELb0ELb1ELb1ELb1ELb0ELb0EEENS1_21CollectiveEpilogueFwdISB_S9_SC_SE_Li256ELb0ELb1ELb0ELb0EEENS1_30DynamicPersistentTileSchedulerILi256ELi128ELb0ELb1ELb1EEEEEEEEEvNT_6ParamsE)
        /*0038*/ 	.word	0x00000004


	//----- nvinfo : EIATTR_FRAME_SIZE
	.align		4
.L_20:
        /*003c*/ 	.byte	0x04, 0x11
        /*003e*/ 	.short	(.L_22 - .L_21)
	.align		4
.L_21:
        /*0040*/ 	.word	index@(_ZN7cutlass13device_kernelIN5flash11enable_sm90INS1_16FlashAttnFwdSm90INS1_25CollectiveMainloopFwdSm90ILi2EN4cute5tupleIJNS5_1CILi1EEES8_S8_EEENS6_IJNS7_ILi128EEESA_SA_EEELi128ENS_10bfloat16_tEfNS_4arch4Sm90ELb1ELb0ELb1ELb0ELb0ELb0ELb0ELb1ELb1ELb1ELb0ELb0EEENS1_21CollectiveEpilogueFwdISB_S9_SC_SE_Li256ELb0ELb1ELb0ELb0EEENS1_30DynamicPersistentTileSchedulerILi256ELi128ELb0ELb1ELb1EEEEEEEEEvNT_6ParamsE)
        /*0044*/ 	.word	0x00000000


	//----- nvinfo : EIATTR_REGCOUNT
	.align		4
.L_22:
        /*0048*/ 	.byte	0x04, 0x2f
        /*004a*/ 	.short	(.L_24 - .L_23)
	.align		4
.L_23:
        /*004c*/ 	.word	index@(_ZN7cutlass13device_kernelIN5flash11enable_sm90INS1_16FlashAttnFwdSm90INS1_25CollectiveMainloopFwdSm90ILi2EN4cute5tupleIJNS5_1CILi1EEES8_S8_EEENS6_IJNS7_ILi128EEESA_SA_EEELi128ENS_10bfloat16_tEfNS_4arch4Sm90ELb0ELb1ELb1ELb1ELb0ELb1ELb0ELb1ELb1ELb1ELb0ELb0EEENS1_21CollectiveEpilogueFwdISB_S9_SC_SE_Li256ELb1ELb1ELb0ELb0EEENS1_36VarlenDynamicPersistentTileSchedulerILi128ELi128ELi256ELi128ELb0ELb1ELb1ELb1ELb0ELb1EEEEEEEEEvNT_6ParamsE)
        /*0050*/ 	.word	0x00000004


	//----- nvinfo : EIATTR_FRAME_SIZE
	.align		4
.L_24:
        /*0054*/ 	.byte	0x04, 0x11
        /*0056*/ 	.short	(.L_26 - .L_25)
	.align		4
.L_25:
        /*0058*/ 	.word	index@(_ZN7cutlass13device_kernelIN5flash11enable_sm90INS1_16FlashAttnFwdSm90INS1_25CollectiveMainloopFwdSm90ILi2EN4cute5tupleIJNS5_1CILi1EEES8_S8_EEENS6_IJNS7_ILi128EEESA_SA_EEELi128ENS_10bfloat16_tEfNS_4arch4Sm90ELb0ELb1ELb1ELb1ELb0ELb1ELb0ELb1ELb1ELb1ELb0ELb0EEENS1_21CollectiveEpilogueFwdISB_S9_SC_SE_Li256ELb1ELb1ELb0ELb0EEENS1_36VarlenDynamicPersistentTileSchedulerILi128ELi128ELi256ELi128ELb0ELb1ELb1ELb1ELb0ELb1EEEEEEEEEvNT_6ParamsE)
        /*005c*/ 	.word	0x00000000


	//----- nvinfo : EIATTR_REGCOUNT
	.align		4
.L_26:
        /*0060*/ 	.byte	0x04, 0x2f
        /*0062*/ 	.short	(.L_28 - .L_27)
	.align		4
.L_27:
        /*0064*/ 	.word	index@(_ZN7cutlass13device_kernelIN5flash11enable_sm90INS1_16FlashAttnFwdSm90INS1_25CollectiveMainloopFwdSm90ILi2EN4cute5tupleIJNS5_1CILi1EEES8_S8_EEENS6_IJNS7_ILi128EEESA_SA_EEELi128ENS_10bfloat16_tEfNS_4arch4Sm90ELb0ELb1ELb1ELb1ELb0ELb0ELb0ELb1ELb1ELb1ELb0ELb0EEENS1_21CollectiveEpilogueFwdISB_S9_SC_SE_Li256ELb1ELb1ELb0ELb0EEENS1_36VarlenDynamicPersistentTileSchedulerILi128ELi128ELi256ELi128ELb0ELb1ELb1ELb1ELb0ELb1EEEEEEEEEvNT_6ParamsE)
        /*0068*/ 	.word	0x00000004


	//----- nvinfo : EIATTR_FRAME_SIZE
	.align		4
.L_28:
        /*006c*/ 	.byte	0x04, 0x11
        /*006e*/ 	.short	(.L_30 - .L_29)
	.align		4
.L_29:
        /*0070*/ 	.word	index@(_ZN7cutlass13device_kernelIN5flash11enable_sm90INS1_16FlashAttnFwdSm90INS1_25CollectiveMainloopFwdSm90ILi2EN4cute5tupleIJNS5_1CILi1EEES8_S8_EEENS6_IJNS7_ILi128EEESA_SA_EEELi128ENS_10bfloat16_tEfNS_4arch4Sm90ELb0ELb1ELb1ELb1ELb0ELb0ELb0ELb1ELb1ELb1ELb0ELb0EEENS1_21CollectiveEpilogueFwdISB_S9_SC_SE_Li256ELb1ELb1ELb0ELb0EEENS1_36VarlenDynamicPersistentTileSchedulerILi128ELi128ELi256ELi128ELb0ELb1ELb1ELb1ELb0ELb1EEEEEEEEEvNT_6ParamsE)
        /*0074*/ 	.word	0x00000000


	//----- nvinfo : EIATTR_REGCOUNT
	.align		4
.L_30:
        /*0078*/ 	.byte	0x04, 0x2f
        /*007a*/ 	.short	(.L_32 - .L_31)
	.align		4
.L_31:
        /*007c*/ 	.word	index@(_ZN7cutlass13device_kernelIN5flash11enable_sm90INS1_16FlashAttnFwdSm90INS1_25CollectiveMainloopFwdSm90ILi2EN4cute5tupleIJNS5_1CILi1EEES8_S8_EEENS6_IJNS7_ILi128EEESA_SA_EEELi128ENS_10bfloat16_tEfNS_4arch4Sm90ELb0ELb1ELb1ELb0ELb0ELb0ELb0ELb1ELb1ELb1ELb0ELb0EEENS1_21CollectiveEpilogueFwdISB_S9_SC_SE_Li256ELb0ELb1ELb0ELb0EEENS1_30DynamicPersistentTileSchedulerILi256ELi128ELb0ELb1ELb1EEEEEEEEEvNT_6ParamsE)
        /*0080*/ 	.word	0x00000004


	//----- nvinfo : EIATTR_FRAME_SIZE
	.align		4
.L_32:
        /*0084*/ 	.byte	0x04, 0x11
        /*0086*/ 	.short	(.L_34 - .L_33)
	.align		4
.L_33:
        /*0088*/ 	.word	index@(_ZN7cutlass13device_kernelIN5flash11enable_sm90INS1_16FlashAttnFwdSm90INS1_25CollectiveMainloopFwdSm90ILi2EN4cute5tupleIJNS5_1CILi1EEES8_S8_EEENS6_IJNS7_ILi128EEESA_SA_EEELi128ENS_10bfloat16_tEfNS_4arch4Sm90ELb0ELb1ELb1ELb0ELb0ELb0ELb0ELb1ELb1ELb1ELb0ELb0EEENS1_21CollectiveEpilogueFwdISB_S9_SC_SE_Li256ELb0ELb1ELb0ELb0EEENS1_30DynamicPersistentTileSchedulerILi256ELi128ELb0ELb1ELb1EEEEEEEEEvNT_6ParamsE)
        /*008c*/ 	.word	0x00000000


	//----- nvinfo : EIATTR_REGCOUNT
	.align		4
.L_34:
        /*0090*/ 	.byte	0x04, 0x2f
        /*0092*/ 	.short	(.L_36 - .L_35)
	.align		4
.L_35:
        /*0094*/ 	.word	index@(_ZN7cutlass13device_kernelIN5flash11enable_sm90INS1_16FlashAttnFwdSm90INS1_25CollectiveMainloopFwdSm90ILi2EN4cute5tupleIJNS5_1CILi1EEES8_S8_EEENS6_IJNS7_ILi128EEENS7_ILi176EEESA_EEELi128ENS_10bfloat16_tEfNS_4arch4Sm90ELb0ELb0ELb1ELb1ELb0ELb1ELb0ELb1ELb1ELb1ELb0ELb0EEENS1_21CollectiveEpilogueFwdINS6_IJSA_SA_SB_EEES9_SD_SF_Li256ELb1ELb1ELb0ELb0EEENS1_36VarlenDynamicPersistentTileSchedulerILi128ELi176ELi256ELi128ELb0ELb1ELb1ELb0ELb1ELb1EEEEEEEEEvNT_6ParamsE)
        /*0098*/ 	.word	0x00000004


	//----- nvinfo : EIATTR_FRAME_SIZE
	.align		4
.L_36:
        /*009c*/ 	.byte	0x04, 0x11
        /*009e*/ 	.short	(.L_38 - .L_37)
	.align		4
.L_37:
        /*00a0*/ 	.word	index@(_ZN7cutlass13device_kernelIN5flash11enable_sm90INS1_16FlashAttnFwdSm90INS1_25CollectiveMainloopFwdSm90ILi2EN4cute5tupleIJNS5_1CILi1EEES8_S8_EEENS6_IJNS7_ILi128EEENS7_ILi176EEESA_EEELi128ENS_10bfloat16_tEfNS_4arch4Sm90ELb0ELb0ELb1ELb1ELb0ELb1ELb0ELb1ELb1ELb1ELb0ELb0EEENS1_21CollectiveEpilogueFwdINS6_IJSA_SA_SB_EEES9_SD_SF_Li256ELb1ELb1ELb0ELb0EEENS1_36VarlenDynamicPersistentTileSchedulerILi128ELi176ELi256ELi128ELb0ELb1ELb1ELb0ELb1ELb1EEEEEEEEEvNT_6ParamsE)
        /*00a4*/ 	.word	0x00000000


	//----- nvinfo : EIATTR_REGCOUNT
	.align		4
.L_38:
        /*00a8*/ 	.byte	0x04, 0x2f
        /*00aa*/ 	.short	(.L_40 - .L_39)
	.align		4
.L_39:
        /*00ac*/ 	.word	index@(_ZN7cutlass13device_kernelIN5flash11enable_sm90INS1_16FlashAttnFwdSm90INS1_25CollectiveMainloopFwdSm90ILi2EN4cute5tupleIJNS5_1CILi1EEES8_S8_EEENS6_IJNS7_ILi128EEENS7_ILi176EEESA_EEELi128ENS_10bfloat16_tEfNS_4arch4Sm90ELb0ELb0ELb1ELb1ELb0ELb0ELb0ELb1ELb1ELb1ELb0ELb0EEENS1_21CollectiveEpilogueFwdINS6_IJSA_SA_SB_EEES9_SD_SF_Li256ELb1ELb1ELb0ELb0EEENS1_36VarlenDynamicPersistentTileSchedulerILi128ELi176ELi256ELi128ELb0ELb1ELb1ELb0ELb1ELb1EEEEEEEEEvNT_6ParamsE)
        /*00b0*/ 	.word	0x00000004


	//----- nvinfo : EIATTR_FRAME_SIZE
	.align		4
.L_40:
        /*00b4*/ 	.byte	0x04, 0x11
        /*00b6*/ 	.short	(.L_42 - .L_41)
	.align		4
.L_41:
        /*00b8*/ 	.word	index@(_ZN7cutlass13device_kernelIN5flash11enable_sm90INS1_16FlashAttnFwdSm90INS1_25CollectiveMainloopFwdSm90ILi2EN4cute5tupleIJNS5_1CILi1EEES8_S8_EEENS6_IJNS7_ILi128EEENS7_ILi176EEESA_EEELi128ENS_10bfloat16_tEfNS_4arch4Sm90ELb0ELb0ELb1ELb1ELb0ELb0ELb0ELb1ELb1ELb1ELb0ELb0EEENS1_21CollectiveEpilogueFwdINS6_IJSA_SA_SB_EEES9_SD_SF_Li256ELb1ELb1ELb0ELb0EEENS1_36VarlenDynamicPersistentTileSchedulerILi128ELi176ELi256ELi128ELb0ELb1ELb1ELb0ELb1ELb1EEEEEEEEEvNT_6ParamsE)
        /*00bc*/ 	.word	0x00000000


	//----- nvinfo : EIATTR_REGCOUNT
	.align		4
.L_42:
        /*00c0*/ 	.byte	0x04, 0x2f
        /*00c2*/ 	.short	(.L_44 - .L_43)
	.align		4
.L_43:
        /*00c4*/ 	.word	index@(_ZN7cutlass13device_kernelIN5flash11enable_sm90INS1_16FlashAttnFwdSm90INS1_25CollectiveMainloopFwdSm90ILi2EN4cute5tupleIJNS5_1CILi2EEENS7_ILi1EEES9_EEENS6_IJNS7_ILi128EEENS7_ILi176EEESB_EEELi128ENS_10bfloat16_tEfNS_4arch4Sm90ELb0ELb0ELb1ELb0ELb0ELb0ELb0ELb1ELb1ELb1ELb0ELb0EEENS1_21CollectiveEpilogueFwdINS6_IJSB_SB_SC_EEESA_SE_SG_Li256ELb0ELb1ELb0ELb0EEENS1_29StaticPersistentTileSchedulerILb0EEEEEEEEEvNT_6ParamsE)
        /*00c8*/ 	.word	0x00000004


	//----- nvinfo : EIATTR_FRAME_SIZE
	.align		4
.L_44:
        /*00cc*/ 	.byte	0x04, 0x11
        /*00ce*/ 	.short	(.L_46 - .L_45)
	.align		4
.L_45:
        /*00d0*/ 	.word	index@(_ZN7cutlass13device_kernelIN5flash11enable_sm90INS1_16FlashAttnFwdSm90INS1_25CollectiveMainloopFwdSm90ILi2EN4cute5tupleIJNS5_1CILi2EEENS7_ILi1EEES9_EEENS6_IJNS7_ILi128EEENS7_ILi176EEESB_EEELi128ENS_10bfloat16_tEfNS_4arch4Sm90ELb0ELb0ELb1ELb0ELb0ELb0ELb0ELb1ELb1ELb1ELb0ELb0EEENS1_21CollectiveEpilogueFwdINS6_IJSB_SB_SC_EEESA_SE_SG_Li256ELb0ELb1ELb0ELb0EEENS1_29StaticPersistentTileSchedulerILb0EEEEEEEEEvNT_6ParamsE)
        /*00d4*/ 	.word	0x00000000


	//----- nvinfo : EIATTR_REGCOUNT
	.align		4
.L_46:
        /*00d8*/ 	.byte	0x04, 0x2f
        /*00da*/ 	.short	(.L_48 - .L_47)
	.align		4
.L_47:
        /*00dc*/ 	.word	index@(_ZN7cutlass13device_kernelIN5flash11enable_sm90INS1_16FlashAttnFwdSm90INS1_25CollectiveMainloopFwdSm90ILi2EN4cute5tupleIJNS5_1CILi1EEES8_S8_EEENS6_IJNS7_ILi128EEENS7_ILi176EEESA_EEELi128ENS_10bfloat16_tEfNS_4arch4Sm90ELb0ELb0ELb1ELb0ELb0ELb0ELb0ELb1ELb1ELb1ELb0ELb0EEENS1_21CollectiveEpilogueFwdINS6_IJSA_SA_SB_EEES9_SD_SF_Li256ELb0ELb1ELb0ELb0EEENS1_29StaticPersistentTileSchedulerILb0EEEEEEEEEvNT_6ParamsE)
        /*00e0*/ 	.word	0x00000004


	//----- nvinfo : EIATTR_FRAME_SIZE
	.align		4
.L_48:
        /*00e4*/ 	.byte	0x04, 0x11
        /*00e6*/ 	.short	(.L_50 - .L_49)
	.align		4
.L_49:
        /*00e8*/ 	.word	index@(_ZN7cutlass13device_kernelIN5flash11enable_sm90INS1_16FlashAttnFwdSm90INS1_25CollectiveMainloopFwdSm90ILi2EN4cute5tupleIJNS5_1CILi1EEES8_S8_EEENS6_IJNS7_ILi128EEENS7_ILi176EEESA_EEELi128ENS_10bfloat16_tEfNS_4arch4Sm90ELb0ELb0ELb1ELb0ELb0ELb0ELb0ELb1ELb1ELb1ELb0ELb0EEENS1_21CollectiveEpilogueFwdINS6_IJSA_SA_SB_EEES9_SD_SF_Li256ELb0ELb1ELb0ELb0EEENS1_29StaticPersistentTileSchedulerILb0EEEEEEEEEvNT_6ParamsE)
        /*00ec*/ 	.word	0x00000000


	//----- nvinfo : EIATTR_MIN_STACK_SIZE
	.align		4
.L_50:
        /*00f0*/ 	.byte	0x04, 0x12
        /*00f2*/ 	.short	(.L_52 - .L_51)
	.align		4
.L_51:
        /*00f4*/ 	.word	index@(_ZN7cutlass13device_kernelIN5flash11enable_sm90INS1_16FlashAttnFwdSm90INS1_25CollectiveMainloopFwdSm90ILi2EN4cute5tupleIJNS5_1CILi1EEES8_S8_EEENS6_IJNS7_ILi128EEENS7_ILi176EEESA_EEELi128ENS_10bfloat16_tEfNS_4arch4Sm90ELb0ELb0ELb1ELb0ELb0ELb0ELb0ELb1ELb1ELb1ELb0ELb0EEENS1_21CollectiveEpilogueFwdINS6_IJSA_SA_SB_EEES9_SD_SF_Li256ELb0ELb1ELb0ELb0EEENS1_29StaticPersistentTileSchedulerILb0EEEEEEEEEvNT_6ParamsE)
        /*00f8*/ 	.word	0x00000000


	//----- nvinfo : EIATTR_MIN_STACK_SIZE
	.align		4
.L_52:
        /*00fc*/ 	.byte	0x04, 0x12
        /*00fe*/ 	.short	(.L_54 - .L_53)
	.align		4
.L_53:
        /*0100*/ 	.word	index@(_ZN7cutlass13device_kernelIN5flash11enable_sm90INS1_16FlashAttnFwdSm90INS1_25CollectiveMainloopFwdSm90ILi2EN4cute5tupleIJNS5_1CILi2EEENS7_ILi1EEES9_EEENS6_IJNS7_ILi128EEENS7_ILi176EEESB_EEELi128ENS_10bfloat16_tEfNS_4arch4Sm90ELb0ELb0ELb1ELb0ELb0ELb0ELb0ELb1ELb1ELb1ELb0ELb0EEENS1_21CollectiveEpilogueFwdINS6_IJSB_SB_SC_EEESA_SE_SG_Li256ELb0ELb1ELb0ELb0EEENS1_29StaticPersistentTileSchedulerILb0EEEEEEEEEvNT_6ParamsE)
        /*0104*/ 	.word	0x00000000


	//----- nvinfo : EIATTR_MIN_STACK_SIZE
	.align		4
.L_54:
        /*0108*/ 	.byte	0x04, 0x12
        /*010a*/ 	.short	(.L_56 - .L_55)
	.align		4
.L_55:
        /*010c*/ 	.word	index@(_ZN7cutlass13device_kernelIN5flash11enable_sm90INS1_16FlashAttnFwdSm90INS1_25CollectiveMainloopFwdSm90ILi2EN4cute5tupleIJNS5_1CILi1EEES8_S8_EEENS6_IJNS7_ILi128EEENS7_ILi176EEESA_EEELi128ENS_10bfloat16_tEfNS_4arch4Sm90ELb0ELb0ELb1ELb1ELb0ELb0ELb0ELb1ELb1ELb1ELb0ELb0EEENS1_21CollectiveEpilogueFwdINS6_IJSA_SA_SB_EEES9_SD_SF_Li256ELb1ELb1ELb0ELb0EEENS1_36VarlenDynamicPersistentTileSchedulerILi128ELi176ELi256ELi128ELb0ELb1ELb1ELb0ELb1ELb1EEEEEEEEEvNT_6ParamsE)
        /*0110*/ 	.word	0x00000000


	//----- nvinfo : EIATTR_MIN_STACK_SIZE
	.align		4
.L_56:
        /*0114*/ 	.byte	0x04, 0x12
        /*0116*/ 	.short	(.L_58 - .L_57)
	.align		4
.L_57:
        /*0118*/ 	.word	index@(_ZN7cutlass13device_kernelIN5flash11enable_sm90INS1_16FlashAttnFwdSm90INS1_25CollectiveMainloopFwdSm90ILi2EN4cute5tupleIJNS5_1CILi1EEES8_S8_EEENS6_IJNS7_ILi128EEENS7_ILi176EEESA_EEELi128ENS_10bfloat16_tEfNS_4arch4Sm90ELb0ELb0ELb1ELb1ELb0ELb1ELb0ELb1ELb1ELb1ELb0ELb0EEENS1_21CollectiveEpilogueFwdINS6_IJSA_SA_SB_EEES9_SD_SF_Li256ELb1ELb1ELb0ELb0EEENS1_36VarlenDynamicPersistentTileSchedulerILi128ELi176ELi256ELi128ELb0ELb1ELb1ELb0ELb1ELb1EEEEEEEEEvNT_6ParamsE)
        /*011c*/ 	.word	0x00000000


	//----- nvinfo : EIATTR_MIN_STACK_SIZE
	.align		4
.L_58:
        /*0120*/ 	.byte	0x04, 0x12
        /*0122*/ 	.short	(.L_60 - .L_59)
	.align		4
.L_59:
        /*0124*/ 	.word	index@(_ZN7cutlass13device_kernelIN5flash11enable_sm90INS1_16FlashAttnFwdSm90INS1_25CollectiveMainloopFwdSm90ILi2EN4cute5tupleIJNS5_1CILi1EEES8_S8_EEENS6_IJNS7_ILi128EEESA_SA_EEELi128ENS_10bfloat16_tEfNS_4arch4Sm90ELb0ELb1ELb1ELb0ELb0ELb0ELb0ELb1ELb1ELb1ELb0ELb0EEENS1_21CollectiveEpilogueFwdISB_S9_SC_SE_Li256ELb0ELb1ELb0ELb0EEENS1_30DynamicPersistentTileSchedulerILi256ELi128ELb0ELb1ELb1EEEEEEEEEvNT_6ParamsE)
        /*0128*/ 	.word	0x00000000


	//----- nvinfo : EIATTR_MIN_STACK_SIZE
	.align		4
.L_60:
        /*012c*/ 	.byte	0x04, 0x12
        /*012e*/ 	.short	(.L_62 - .L_61)
	.align		4
.L_61:
        /*0130*/ 	.word	index@(_ZN7cutlass13device_kernelIN5flash11enable_sm90INS1_16FlashAttnFwdSm90INS1_25CollectiveMainloopFwdSm90ILi2EN4cute5tupleIJNS5_1CILi1EEES8_S8_EEENS6_IJNS7_ILi128EEESA_SA_EEELi128ENS_10bfloat16_tEfNS_4arch4Sm90ELb0ELb1ELb1ELb1ELb0ELb0ELb0ELb1ELb1ELb1ELb0ELb0EEENS1_21CollectiveEpilogueFwdISB_S9_SC_SE_Li256ELb1ELb1ELb0ELb0EEENS1_36VarlenDynamicPersistentTileSchedulerILi128ELi128ELi256ELi128ELb0ELb1ELb1ELb1ELb0ELb1EEEEEEEEEvNT_6ParamsE)
        /*0134*/ 	.word	0x00000000


	//----- nvinfo : EIATTR_MIN_STACK_SIZE
	.align		4
.L_62:
        /*0138*/ 	.byte	0x04, 0x12
        /*013a*/ 	.short	(.L_64 - .L_63)
	.align		4
.L_63:
        /*013c*/ 	.word	index@(_ZN7cutlass13device_kernelIN5flash11enable_sm90INS1_16FlashAttnFwdSm90INS1_25CollectiveMainloopFwdSm90ILi2EN4cute5tupleIJNS5_1CILi1EEES8_S8_EEENS6_IJNS7_ILi128EEESA_SA_EEELi128ENS_10bfloat16_tEfNS_4arch4Sm90ELb0ELb1ELb1ELb1ELb0ELb1ELb0ELb1ELb1ELb1ELb0ELb0EEENS1_21CollectiveEpilogueFwdISB_S9_SC_SE_Li256ELb1ELb1ELb0ELb0EEENS1_36VarlenDynamicPersistentTileSchedulerILi128ELi128ELi256ELi128ELb0ELb1ELb1ELb1ELb0ELb1EEEEEEEEEvNT_6ParamsE)
        /*0140*/ 	.word	0x00000000


	//----- nvinfo : EIATTR_MIN_STACK_SIZE
	.align		4
.L_64:
        /*0144*/ 	.byte	0x04, 0x12
        /*0146*/ 	.short	(.L_66 - .L_65)
	.align		4
.L_65:
        /*0148*/ 	.word	index@(_ZN7cutlass13device_kernelIN5flash11enable_sm90INS1_16FlashAttnFwdSm90INS1_25CollectiveMainloopFwdSm90ILi2EN4cute5tupleIJNS5_1CILi1EEES8_S8_EEENS6_IJNS7_ILi128EEESA_SA_EEELi128ENS_10bfloat16_tEfNS_4arch4Sm90ELb1ELb0ELb1ELb0ELb0ELb0ELb0ELb1ELb1ELb1ELb0ELb0EEENS1_21CollectiveEpilogueFwdISB_S9_SC_SE_Li256ELb0ELb1ELb0ELb0EEENS1_30DynamicPersistentTileSchedulerILi256ELi128ELb0ELb1ELb1EEEEEEEEEvNT_6ParamsE)
        /*014c*/ 	.word	0x00000000


	//----- nvinfo : EIATTR_MIN_STACK_SIZE
	.align		4
.L_66:
        /*0150*/ 	.byte	0x04, 0x12
        /*0152*/ 	.short	(.L_68 - .L_67)
	.align		4
.L_67:
        /*0154*/ 	.word	index@(_ZN7cutlass13device_kernelIN5flash11enable_sm90INS1_16FlashAttnFwdSm90INS1_25CollectiveMainloopFwdSm90ILi2EN4cute5tupleIJNS5_1CILi1EEES8_S8_EEENS6_IJNS7_ILi128EEESA_SA_EEELi128ENS_10bfloat16_tEfNS_4arch4Sm90ELb1ELb0ELb1ELb1ELb0ELb0ELb0ELb1ELb1ELb1ELb0ELb0EEENS1_21CollectiveEpilogueFwdISB_S9_SC_SE_Li256ELb1ELb1ELb0ELb0EEENS1_36VarlenDynamicPersistentTileSchedulerILi128ELi128ELi256ELi128ELb0ELb1ELb1ELb1ELb1ELb1EEEEEEEEEvNT_6ParamsE)
        /*0158*/ 	.word	0x00000000


	//----- nvinfo : EIATTR_MIN_STACK_SIZE
	.align		4
.L_68:
        /*015c*/ 	.byte	0x04, 0x12
        /*015e*/ 	.short	(.L_70 - .L_69)
	.align		4
.L_69:
        /*0160*/ 	.word	index@(_ZN7cutlass13device_kernelIN5flash11enable_sm90INS1_16FlashAttnFwdSm90INS1_25CollectiveMainloopFwdSm90ILi2EN4cute5tupleIJNS5_1CILi1EEES8_S8_EEENS6_IJNS7_ILi128EEESA_SA_EEELi128ENS_10bfloat16_tEfNS_4arch4Sm90ELb1ELb0ELb1ELb1ELb0ELb1ELb0ELb1ELb1ELb1ELb0ELb0EEENS1_21CollectiveEpilogueFwdISB_S9_SC_SE_Li256ELb1ELb1ELb0ELb0EEENS1_36VarlenDynamicPersistentTileSchedulerILi128ELi128ELi256ELi128ELb0ELb1ELb1ELb1ELb1ELb1EEEEEEEEEvNT_6ParamsE)
        /*0164*/ 	.word	0x00000000
.L_70:


//--------------------- .nv.compat                --------------------------
	.section	.nv.compat,"",@"SHT_CUDA_COMPAT_INFO"
	.align	4
        /*0000*/ 	.byte	0x02, 0x09, 0x01, 0x00, 0x02, 0x02, 0x01, 0x00, 0x02, 0x05, 0x05, 0x00, 0x03, 0x07, 0x01, 0x01
        /*0010*/ 	.byte	0x02, 0x03, 0x00, 0x00, 0x02, 0x06, 0x01, 0x00, 0x04, 0x0b, 0x08, 0x00, 0x00, 0x00, 0x00, 0x00
        /*0020*/ 	.byte	0x00, 0x00, 0x00, 0x00


//--------------------- .nv.info._ZN7cutlass13device_kernelIN5flash11enable_sm90INS1_16FlashAttnFwdSm90INS1_25CollectiveMainloopFwdSm90ILi2EN4cute5tupleIJNS5_1CILi1EEES8_S8_EEENS6_IJNS7_ILi128EEENS7_ILi176EEESA_EEELi128ENS_10bfloat16_tEfNS_4arch4Sm90ELb0ELb0ELb1ELb0ELb0ELb0ELb0ELb1ELb1ELb1ELb0ELb0EEENS1_21CollectiveEpilogueFwdINS6_IJSA_SA_SB_EEES9_SD_SF_Li256ELb0ELb1ELb0ELb0EEENS1_29StaticPersistentTileSchedulerILb0EEEEEEEEEvNT_6ParamsE --------------------------
	.section	.nv.info._ZN7cutlass13device_kernelIN5flash11enable_sm90INS1_16FlashAttnFwdSm90INS1_25CollectiveMainloopFwdSm90ILi2EN4cute5tupleIJNS5_1CILi1EEES8_S8_EEENS6_IJNS7_ILi128EEENS7_ILi176EEESA_EEELi128ENS_10bfloat16_tEfNS_4arch4Sm90ELb0ELb0ELb1ELb0ELb0ELb0ELb0ELb1ELb1ELb1ELb0ELb0EEENS1_21CollectiveEpilogueFwdINS6_IJSA_SA_SB_EEES9_SD_SF_Li256ELb0ELb1ELb0ELb0EEENS1_29StaticPersistentTileSchedulerILb0EEEEEEEEEvNT_6ParamsE,"",@"SHT_CUDA_INFO"
	.sectionflags	@""
	.align	4


	//----- nvinfo : EIATTR_CUDA_API_VERSION
	.align		4
        /*0000*/ 	.byte	0x04, 0x37
        /*0002*/ 	.short	(.L_72 - .L_71)
.L_71:
        /*0004*/ 	.word	0x00000082


	//----- nvinfo : EIATTR_KPARAM_INFO
	.align		4
.L_72:
        /*0008*/ 	.byte	0x04, 0x17
        /*000a*/ 	.short	(.L_74 - .L_73)
.L_73:
        /*000c*/ 	.word	0x00000000
        /*0010*/ 	.short	0x0000
        /*0012*/ 	.short	0x0000
        /*0014*/ 	.byte	0x00, 0xf0, 0x01, 0x28


	//----- nvinfo : EIATTR_SPARSE_MMA_MASK
	.align		4
.L_74:
        /*0018*/ 	.byte	0x03, 0x50
        /*001a*/ 	.short	0x0000


	//----- nvinfo : EIATTR_MAXREG_COUNT
	.align		4
        /*001c*/ 	.byte	0x03, 0x1b
        /*001e*/ 	.short	0x00a8


	//----- nvinfo : EIATTR_MERCURY_ISA_VERSION
	.align		4
        /*0020*/ 	.byte	0x03, 0x5f
        /*0022*/ 	.short	0x0101


	//----- nvinfo : EIATTR_VRC_CTA_INIT_COUNT
	.align		4
        /*0024*/ 	.byte	0x02, 0x4a
	.zero		1
	.zero		1


	//----- nvinfo : EIATTR_EXIT_INSTR_OFFSETS
	.align		4
        /*0028*/ 	.byte	0x04, 0x1c
        /*002a*/ 	.short	(.L_76 - .L_75)


	//   ....[0]....
.L_75:
        /*002c*/ 	.word	0x00000010


	//----- nvinfo : EIATTR_MAX_THREADS
	.align		4
.L_76:
        /*0030*/ 	.byte	0x04, 0x05
        /*0032*/ 	.short	(.L_78 - .L_77)
.L_77:
        /*0034*/ 	.word	0x00000180
        /*0038*/ 	.word	0x00000001
        /*003c*/ 	.word	0x00000001


	//----- nvinfo : EIATTR_CBANK_PARAM_SIZE
	.align		4
.L_78:
        /*0040*/ 	.byte	0x03, 0x19
        /*0042*/ 	.short	0x0a00


	//----- nvinfo : EIATTR_PARAM_CBANK
	.align		4
        /*0044*/ 	.byte	0x04, 0x0a
        /*0046*/ 	.short	(.L_80 - .L_79)
	.align		4
.L_79:
        /*0048*/ 	.word	index@(.nv.constant0._ZN7cutlass13device_kernelIN5flash11enable_sm90INS1_16FlashAttnFwdSm90INS1_25CollectiveMainloopFwdSm90ILi2EN4cute5tupleIJNS5_1CILi1EEES8_S8_EEENS6_IJNS7_ILi128EEENS7_ILi176EEESA_EEELi128ENS_10bfloat16_tEfNS_4arch4Sm90ELb0ELb0ELb1ELb0ELb0ELb0ELb0ELb1ELb1ELb1ELb0ELb0EEENS1_21CollectiveEpilogueFwdINS6_IJSA_SA_SB_EEES9_SD_SF_Li256ELb0ELb1ELb0ELb0EEENS1_29StaticPersistentTileSchedulerILb0EEEEEEEEEvNT_6ParamsE)
        /*004c*/ 	.short	0x0380
        /*004e*/ 	.short	0x0a00


	//----- nvinfo : EIATTR_SW_WAR
	.align		4
.L_80:
        /*0050*/ 	.byte	0x04, 0x36
        /*0052*/ 	.short	(.L_82 - .L_81)
.L_81:
        /*0054*/ 	.word	0x00000008
.L_82:


//--------------------- .nv.info._ZN7cutlass13device_kernelIN5flash11enable_sm90INS1_16FlashAttnFwdSm90INS1_25CollectiveMainloopFwdSm90ILi2EN4cute5tupleIJNS5_1CILi2EEENS7_ILi1EEES9_EEENS6_IJNS7_ILi128EEENS7_ILi176EEESB_EEELi128ENS_10bfloat16_tEfNS_4arch4Sm90ELb0ELb0ELb1ELb0ELb0ELb0ELb0ELb1ELb1ELb1ELb0ELb0EEENS1_21CollectiveEpilogueFwdINS6_IJSB_SB_SC_EEESA_SE_SG_Li256ELb0ELb1ELb0ELb0EEENS1_29StaticPersistentTileSchedulerILb0EEEEEEEEEvNT_6ParamsE --------------------------
	.section	.nv.info._ZN7cutlass13device_kernelIN5flash11enable_sm90INS1_16FlashAttnFwdSm90INS1_25CollectiveMainloopFwdSm90ILi2EN4cute5tupleIJNS5_1CILi2EEENS7_ILi1EEES9_EEENS6_IJNS7_ILi128EEENS7_ILi176EEESB_EEELi128ENS_10bfloat16_tEfNS_4arch4Sm90ELb0ELb0ELb1ELb0ELb0ELb0ELb0ELb1ELb1ELb1ELb0ELb0EEENS1_21CollectiveEpilogueFwdINS6_IJSB_SB_SC_EEESA_SE_SG_Li256ELb0ELb1ELb0ELb0EEENS1_29StaticPersistentTileSchedulerILb0EEEEEEEEEvNT_6ParamsE,"",@"SHT_CUDA_INFO"
	.sectionflags	@""
	.align	4


	//----- nvinfo : EIATTR_CUDA_API_VERSION
	.align		4
        /*0000*/ 	.byte	0x04, 0x37
        /*0002*/ 	.short	(.L_84 - .L_83)
.L_83:
        /*0004*/ 	.word	0x00000082


	//----- nvinfo : EIATTR_KPARAM_INFO
	.align		4
.L_84:
        /*0008*/ 	.byte	0x04, 0x17
        /*000a*/ 	.short	(.L_86 - .L_85)
.L_85:
        /*000c*/ 	.word	0x00000000
        /*0010*/ 	.short	0x0000
        /*0012*/ 	.short	0x0000
        /*0014*/ 	.byte	0x00, 0xf0, 0x01, 0x28


	//----- nvinfo : EIATTR_SPARSE_MMA_MASK
	.align		4
.L_86:
        /*0018*/ 	.byte	0x03, 0x50
        /*001a*/ 	.short	0x0000


	//----- nvinfo : EIATTR_MAXREG_COUNT
	.align		4
        /*001c*/ 	.byte	0x03, 0x1b
        /*001e*/ 	.short	0x00a8


	//----- nvinfo : EIATTR_MERCURY_ISA_VERSION
	.align		4
        /*0020*/ 	.byte	0x03, 0x5f
        /*0022*/ 	.short	0x0101


	//----- nvinfo : EIATTR_VRC_CTA_INIT_COUNT
	.align		4
        /*0024*/ 	.byte	0x02, 0x4a
	.zero		1
	.zero		1


	//----- nvinfo : EIATTR_EXIT_INSTR_OFFSETS
	.align		4
        /*0028*/ 	.byte	0x04, 0x1c
        /*002a*/ 	.short	(.L_88 - .L_87)


	//   ....[0]....
.L_87:
        /*002c*/ 	.word	0x00000010


	//----- nvinfo : EIATTR_MAX_THREADS
	.align		4
.L_88:
        /*0030*/ 	.byte	0x04, 0x05
        /*0032*/ 	.short	(.L_90 - .L_89)
.L_89:
        /*0034*/ 	.word	0x00000180
        /*0038*/ 	.word	0x00000001
        /*003c*/ 	.word	0x00000001


	//----- nvinfo : EIATTR_CBANK_PARAM_SIZE
	.align		4
.L_90:
        /*0040*/ 	.byte	0x03, 0x19
        /*0042*/ 	.short	0x0a00


	//----- nvinfo : EIATTR_PARAM_CBANK
	.align		4
        /*0044*/ 	.byte	0x04, 0x0a
        /*0046*/ 	.short	(.L_92 - .L_91)
	.align		4
.L_91:
        /*0048*/ 	.word	index@(.nv.constant0._ZN7cutlass13device_kernelIN5flash11enable_sm90INS1_16FlashAttnFwdSm90INS1_25CollectiveMainloopFwdSm90ILi2EN4cute5tupleIJNS5_1CILi2EEENS7_ILi1EEES9_EEENS6_IJNS7_ILi128EEENS7_ILi176EEESB_EEELi128ENS_10bfloat16_tEfNS_4arch4Sm90ELb0ELb0ELb1ELb0ELb0ELb0ELb0ELb1ELb1ELb1ELb0ELb0EEENS1_21CollectiveEpilogueFwdINS6_IJSB_SB_SC_EEESA_SE_SG_Li256ELb0ELb1ELb0ELb0EEENS1_29StaticPersistentTileSchedulerILb0EEEEEEEEEvNT_6ParamsE)
        /*004c*/ 	.short	0x0380
        /*004e*/ 	.short	0x0a00


	//----- nvinfo : EIATTR_SW_WAR
	.align		4
.L_92:
        /*0050*/ 	.byte	0x04, 0x36
        /*0052*/ 	.short	(.L_94 - .L_93)
.L_93:
        /*0054*/ 	.word	0x00000008
.L_94:


//--------------------- .nv.info._ZN7cutlass13device_kernelIN5flash11enable_sm90INS1_16FlashAttnFwdSm90INS1_25CollectiveMainloopFwdSm90ILi2EN4cute5tupleIJNS5_1CILi1EEES8_S8_EEENS6_IJNS7_ILi128EEENS7_ILi176EEESA_EEELi128ENS_10bfloat16_tEfNS_4arch4Sm90ELb0ELb0ELb1ELb1ELb0ELb0ELb0ELb1ELb1ELb1ELb0ELb0EEENS1_21CollectiveEpilogueFwdINS6_IJSA_SA_SB_EEES9_SD_SF_Li256ELb1ELb1ELb0ELb0EEENS1_36VarlenDynamicPersistentTileSchedulerILi128ELi176ELi256ELi128ELb0ELb1ELb1ELb0ELb1ELb1EEEEEEEEEvNT_6ParamsE --------------------------
	.section	.nv.info._ZN7cutlass13device_kernelIN5flash11enable_sm90INS1_16FlashAttnFwdSm90INS1_25CollectiveMainloopFwdSm90ILi2EN4cute5tupleIJNS5_1CILi1EEES8_S8_EEENS6_IJNS7_ILi128EEENS7_ILi176EEESA_EEELi128ENS_10bfloat16_tEfNS_4arch4Sm90ELb0ELb0ELb1ELb1ELb0ELb0ELb0ELb1ELb1ELb1ELb0ELb0EEENS1_21CollectiveEpilogueFwdINS6_IJSA_SA_SB_EEES9_SD_SF_Li256ELb1ELb1ELb0ELb0EEENS1_36VarlenDynamicPersistentTileSchedulerILi128ELi176ELi256ELi128ELb0ELb1ELb1ELb0ELb1ELb1EEEEEEEEEvNT_6ParamsE,"",@"SHT_CUDA_INFO"
	.sectionflags	@""
	.align	4


	//----- nvinfo : EIATTR_CUDA_API_VERSION
	.align		4
        /*0000*/ 	.byte	0x04, 0x37
        /*0002*/ 	.short	(.L_96 - .L_95)
.L_95:
        /*0004*/ 	.word	0x00000082


	//----- nvinfo : EIATTR_KPARAM_INFO
	.align		4
.L_96:
        /*0008*/ 	.byte	0x04, 0x17
        /*000a*/ 	.short	(.L_98 - .L_97)
.L_97:
        /*000c*/ 	.word	0x00000000
        /*0010*/ 	.short	0x0000
        /*0012*/ 	.short	0x0000
        /*0014*/ 	.byte	0x00, 0xf0, 0x01, 0x2a


	//----- nvinfo : EIATTR_SPARSE_MMA_MASK
	.align		4
.L_98:
        /*0018*/ 	.byte	0x03, 0x50
        /*001a*/ 	.short	0x0000


	//----- nvinfo : EIATTR_MAXREG_COUNT
	.align		4
        /*001c*/ 	.byte	0x03, 0x1b
        /*001e*/ 	.short	0x00a8


	//----- nvinfo : EIATTR_MERCURY_ISA_VERSION
	.align		4
        /*0020*/ 	.byte	0x03, 0x5f
        /*0022*/ 	.short	0x0101


	//----- nvinfo : EIATTR_VRC_CTA_INIT_COUNT
	.align		4
        /*0024*/ 	.byte	0x02, 0x4a
	.zero		1
	.zero		1


	//----- nvinfo : EIATTR_EXIT_INSTR_OFFSETS
	.align		4
        /*0028*/ 	.byte	0x04, 0x1c
        /*002a*/ 	.short	(.L_100 - .L_99)


	//   ....[0]....
.L_99:
        /*002c*/ 	.word	0x00000010


	//----- nvinfo : EIATTR_MAX_THREADS
	.align		4
.L_100:
        /*0030*/ 	.byte	0x04, 0x05
        /*0032*/ 	.short	(.L_102 - .L_101)
.L_101:
        /*0034*/ 	.word	0x00000180
        /*0038*/ 	.word	0x00000001
        /*003c*/ 	.word	0x00000001


	//----- nvinfo : EIATTR_CBANK_PARAM_SIZE
	.align		4
.L_102:
        /*0040*/ 	.byte	0x03, 0x19
        /*0042*/ 	.short	0x0a80


	//----- nvinfo : EIATTR_PARAM_CBANK
	.align		4
        /*0044*/ 	.byte	0x04, 0x0a
        /*0046*/ 	.short	(.L_104 - .L_103)
	.align		4
.L_103:
        /*0048*/ 	.word	index@(.nv.constant0._ZN7cutlass13device_kernelIN5flash11enable_sm90INS1_16FlashAttnFwdSm90INS1_25CollectiveMainloopFwdSm90ILi2EN4cute5tupleIJNS5_1CILi1EEES8_S8_EEENS6_IJNS7_ILi128EEENS7_ILi176EEESA_EEELi128ENS_10bfloat16_tEfNS_4arch4Sm90ELb0ELb0ELb1ELb1ELb0ELb0ELb0ELb1ELb1ELb1ELb0ELb0EEENS1_21CollectiveEpilogueFwdINS6_IJSA_SA_SB_EEES9_SD_SF_Li256ELb1ELb1ELb0ELb0EEENS1_36VarlenDynamicPersistentTileSchedulerILi128ELi176ELi256ELi128ELb0ELb1ELb1ELb0ELb1ELb1EEEEEEEEEvNT_6ParamsE)
        /*004c*/ 	.short	0x0380
        /*004e*/ 	.short	0x0a80


	//----- nvinfo : EIATTR_SW_WAR
	.align		4
.L_104:
        /*0050*/ 	.byte	0x04, 0x36
        /*0052*/ 	.short	(.L_106 - .L_105)
.L_105:
        /*0054*/ 	.word	0x00000008
.L_106:


//--------------------- .nv.info._ZN7cutlass13device_kernelIN5flash11enable_sm90INS1_16FlashAttnFwdSm90INS1_25CollectiveMainloopFwdSm90ILi2EN4cute5tupleIJNS5_1CILi1EEES8_S8_EEENS6_IJNS7_ILi128EEENS7_ILi176EEESA_EEELi128ENS_10bfloat16_tEfNS_4arch4Sm90ELb0ELb0ELb1ELb1ELb0ELb1ELb0ELb1ELb1ELb1ELb0ELb0EEENS1_21CollectiveEpilogueFwdINS6_IJSA_SA_SB_EEES9_SD_SF_Li256ELb1ELb1ELb0ELb0EEENS1_36VarlenDynamicPersistentTileSchedulerILi128ELi176ELi256ELi128ELb0ELb1ELb1ELb0ELb1ELb1EEEEEEEEEvNT_6ParamsE --------------------------
	.section	.nv.info._ZN7cutlass13device_kernelIN5flash11enable_sm90INS1_16FlashAttnFwdSm90INS1_25CollectiveMainloopFwdSm90ILi2EN4cute5tupleIJNS5_1CILi1EEES8_S8_EEENS6_IJNS7_ILi128EEENS7_ILi176EEESA_EEELi128ENS_10bfloat16_tEfNS_4arch4Sm90ELb0ELb0ELb1ELb1ELb0ELb1ELb0ELb1ELb1ELb1ELb0ELb0EEENS1_21CollectiveEpilogueFwdINS6_IJSA_SA_SB_EEES9_SD_SF_Li256ELb1ELb1ELb0ELb0EEENS1_36VarlenDynamicPersistentTileSchedulerILi128ELi176ELi256ELi128ELb0ELb1ELb1ELb0ELb1ELb1EEEEEEEEEvNT_6ParamsE,"",@"SHT_CUDA_INFO"
	.sectionflags	@""
	.align	4


	//----- nvinfo : EIATTR_CUDA_API_VERSION
	.align		4
        /*0000*/ 	.byte	0x04, 0x37
        /*0002*/ 	.short	(.L_108 - .L_107)
.L_107:
        /*0004*/ 	.word	0x00000082


	//----- nvinfo : EIATTR_KPARAM_INFO
	.align		4
.L_108:
        /*0008*/ 	.byte	0x04, 0x17
        /*000a*/ 	.short	(.L_110 - .L_109)
.L_109:
        /*000c*/ 	.word	0x00000000
        /*0010*/ 	.short	0x0000
        /*0012*/ 	.short	0x0000
        /*0014*/ 	.byte	0x00, 0xf0, 0x01, 0x2a


	//----- nvinfo : EIATTR_SPARSE_MMA_MASK
	.align		4
.L_110:
        /*0018*/ 	.byte	0x03, 0x50
        /*001a*/ 	.short	0x0000


	//----- nvinfo : EIATTR_MAXREG_COUNT
	.align		4
        /*001c*/ 	.byte	0x03, 0x1b
        /*001e*/ 	.short	0x00a8


	//----- nvinfo : EIATTR_MERCURY_ISA_VERSION
	.align		4
        /*0020*/ 	.byte	0x03, 0x5f
        /*0022*/ 	.short	0x0101


	//----- nvinfo : EIATTR_VRC_CTA_INIT_COUNT
	.align		4
        /*0024*/ 	.byte	0x02, 0x4a
	.zero		1
	.zero		1


	//----- nvinfo : EIATTR_EXIT_INSTR_OFFSETS
	.align		4
        /*0028*/ 	.byte	0x04, 0x1c
        /*002a*/ 	.short	(.L_112 - .L_111)


	//   ....[0]....
.L_111:
        /*002c*/ 	.word	0x00000010


	//----- nvinfo : EIATTR_MAX_THREADS
	.align		4
.L_112:
        /*0030*/ 	.byte	0x04, 0x05
        /*0032*/ 	.short	(.L_114 - .L_113)
.L_113:
        /*0034*/ 	.word	0x00000180
        /*0038*/ 	.word	0x00000001
        /*003c*/ 	.word	0x00000001


	//----- nvinfo : EIATTR_CBANK_PARAM_SIZE
	.align		4
.L_114:
        /*0040*/ 	.byte	0x03, 0x19
        /*0042*/ 	.short	0x0a80


	//----- nvinfo : EIATTR_PARAM_CBANK
	.align		4
        /*0044*/ 	.byte	0x04, 0x0a
        /*0046*/ 	.short	(.L_116 - .L_115)
	.align		4
.L_115:
        /*0048*/ 	.word	index@(.nv.constant0._ZN7cutlass13device_kernelIN5flash11enable_sm90INS1_16FlashAttnFwdSm90INS1_25CollectiveMainloopFwdSm90ILi2EN4cute5tupleIJNS5_1CILi1EEES8_S8_EEENS6_IJNS7_ILi128EEENS7_ILi176EEESA_EEELi128ENS_10bfloat16_tEfNS_4arch4Sm90ELb0ELb0ELb1ELb1ELb0ELb1ELb0ELb1ELb1ELb1ELb0ELb0EEENS1_21CollectiveEpilogueFwdINS6_IJSA_SA_SB_EEES9_SD_SF_Li256ELb1ELb1ELb0ELb0EEENS1_36VarlenDynamicPersistentTileSchedulerILi128ELi176ELi256ELi128ELb0ELb1ELb1ELb0ELb1ELb1EEEEEEEEEvNT_6ParamsE)
        /*004c*/ 	.short	0x0380
        /*004e*/ 	.short	0x0a80


	//----- nvinfo : EIATTR_SW_WAR
	.align		4
.L_116:
        /*0050*/ 	.byte	0x04, 0x36
        /*0052*/ 	.short	(.L_118 - .L_117)
.L_117:
        /*0054*/ 	.word	0x00000008
.L_118:


//--------------------- .nv.info._ZN7cutlass13device_kernelIN5flash11enable_sm90INS1_16FlashAttnFwdSm90INS1_25CollectiveMainloopFwdSm90ILi2EN4cute5tupleIJNS5_1CILi1EEES8_S8_EEENS6_IJNS7_ILi128EEESA_SA_EEELi128ENS_10bfloat16_tEfNS_4arch4Sm90ELb0ELb1ELb1ELb0ELb0ELb0ELb0ELb1ELb1ELb1ELb0ELb0EEENS1_21CollectiveEpilogueFwdISB_S9_SC_SE_Li256ELb0ELb1ELb0ELb0EEENS1_30DynamicPersistentTileSchedulerILi256ELi128ELb0ELb1ELb1EEEEEEEEEvNT_6ParamsE --------------------------
	.section	.nv.info._ZN7cutlass13device_kernelIN5flash11enable_sm90INS1_16FlashAttnFwdSm90INS1_25CollectiveMainloopFwdSm90ILi2EN4cute5tupleIJNS5_1CILi1EEES8_S8_EEENS6_IJNS7_ILi128EEESA_SA_EEELi128ENS_10bfloat16_tEfNS_4arch4Sm90ELb0ELb1ELb1ELb0ELb0ELb0ELb0ELb1ELb1ELb1ELb0ELb0EEENS1_21CollectiveEpilogueFwdISB_S9_SC_SE_Li256ELb0ELb1ELb0ELb0EEENS1_30DynamicPersistentTileSchedulerILi256ELi128ELb0ELb1ELb1EEEEEEEEEvNT_6ParamsE,"",@"SHT_CUDA_INFO"
	.sectionflags	@""
	.align	4


	//----- nvinfo : EIATTR_CUDA_API_VERSION
	.align		4
        /*0000*/ 	.byte	0x04, 0x37
        /*0002*/ 	.short	(.L_120 - .L_119)
.L_119:
        /*0004*/ 	.word	0x00000082


	//----- nvinfo : EIATTR_KPARAM_INFO
	.align		4
.L_120:
        /*0008*/ 	.byte	0x04, 0x17
        /*000a*/ 	.short	(.L_122 - .L_121)
.L_121:
        /*000c*/ 	.word	0x00000000
        /*0010*/ 	.short	0x0000
        /*0012*/ 	.short	0x0000
        /*0014*/ 	.byte	0x00, 0xf0, 0x01, 0x2a


	//----- nvinfo : EIATTR_SPARSE_MMA_MASK
	.align		4
.L_122:
        /*0018*/ 	.byte	0x03, 0x50
        /*001a*/ 	.short	0x0000


	//----- nvinfo : EIATTR_MAXREG_COUNT
	.align		4
        /*001c*/ 	.byte	0x03, 0x1b
        /*001e*/ 	.short	0x00a8


	//----- nvinfo : EIATTR_MERCURY_ISA_VERSION
	.align		4
        /*0020*/ 	.byte	0x03, 0x5f
        /*0022*/ 	.short	0x0101


	//----- nvinfo : EIATTR_VRC_CTA_INIT_COUNT
	.align		4
        /*0024*/ 	.byte	0x02, 0x4a
	.zero		1
	.zero		1


	//----- nvinfo : EIATTR_EXIT_INSTR_OFFSETS
	.align		4
        /*0028*/ 	.byte	0x04, 0x1c
        /*002a*/ 	.short	(.L_124 - .L_123)


	//   ....[0]....
.L_123:
        /*002c*/ 	.word	0x00000010


	//----- nvinfo : EIATTR_MAX_THREADS
	.align		4
.L_124:
        /*0030*/ 	.byte	0x04, 0x05
        /*0032*/ 	.short	(.L_126 - .L_125)
.L_125:
        /*0034*/ 	.word	0x00000180
        /*0038*/ 	.word	0x00000001
        /*003c*/ 	.word	0x00000001


	//----- nvinfo : EIATTR_CBANK_PARAM_SIZE
	.align		4
.L_126:
        /*0040*/ 	.byte	0x03, 0x19
        /*0042*/ 	.short	0x0a80


	//----- nvinfo : EIATTR_PARAM_CBANK
	.align		4
        /*0044*/ 	.byte	0x04, 0x0a
        /*0046*/ 	.short	(.L_128 - .L_127)
	.align		4
.L_127:
        /*0048*/ 	.word	index@(.nv.constant0._ZN7cutlass13device_kernelIN5flash11enable_sm90INS1_16FlashAttnFwdSm90INS1_25CollectiveMainloopFwdSm90ILi2EN4cute5tupleIJNS5_1CILi1EEES8_S8_EEENS6_IJNS7_ILi128EEESA_SA_EEELi128ENS_10bfloat16_tEfNS_4arch4Sm90ELb0ELb1ELb1ELb0ELb0ELb0ELb0ELb1ELb1ELb1ELb0ELb0EEENS1_21CollectiveEpilogueFwdISB_S9_SC_SE_Li256ELb0ELb1ELb0ELb0EEENS1_30DynamicPersistentTileSchedulerILi256ELi128ELb0ELb1ELb1EEEEEEEEEvNT_6ParamsE)
        /*004c*/ 	.short	0x0380
        /*004e*/ 	.short	0x0a80


	//----- nvinfo : EIATTR_SW_WAR
	.align		4
.L_128:
        /*0050*/ 	.byte	0x04, 0x36
        /*0052*/ 	.short	(.L_130 - .L_129)
.L_129:
        /*0054*/ 	.word	0x00000008
.L_130:


//--------------------- .nv.info._ZN7cutlass13device_kernelIN5flash11enable_sm90INS1_16FlashAttnFwdSm90INS1_25CollectiveMainloopFwdSm90ILi2EN4cute5tupleIJNS5_1CILi1EEES8_S8_EEENS6_IJNS7_ILi128EEESA_SA_EEELi128ENS_10bfloat16_tEfNS_4arch4Sm90ELb0ELb1ELb1ELb1ELb0ELb0ELb0ELb1ELb1ELb1ELb0ELb0EEENS1_21CollectiveEpilogueFwdISB_S9_SC_SE_Li256ELb1ELb1ELb0ELb0EEENS1_36VarlenDynamicPersistentTileSchedulerILi128ELi128ELi256ELi128ELb0ELb1ELb1ELb1ELb0ELb1EEEEEEEEEvNT_6ParamsE --------------------------
	.section	.nv.info._ZN7cutlass13device_kernelIN5flash11enable_sm90INS1_16FlashAttnFwdSm90INS1_25CollectiveMainloopFwdSm90ILi2EN4cute5tupleIJNS5_1CILi1EEES8_S8_EEENS6_IJNS7_ILi128EEESA_SA_EEELi128ENS_10bfloat16_tEfNS_4arch4Sm90ELb0ELb1ELb1ELb1ELb0ELb0ELb0ELb1ELb1ELb1ELb0ELb0EEENS1_21CollectiveEpilogueFwdISB_S9_SC_SE_Li256ELb1ELb1ELb0ELb0EEENS1_36VarlenDynamicPersistentTileSchedulerILi128ELi128ELi256ELi128ELb0ELb1ELb1ELb1ELb0ELb1EEEEEEEEEvNT_6ParamsE,"",@"SHT_CUDA_INFO"
	.sectionflags	@""
	.align	4


	//----- nvinfo : EIATTR_CUDA_API_VERSION
	.align		4
        /*0000*/ 	.byte	0x04, 0x37
        /*0002*/ 	.short	(.L_132 - .L_131)
.L_131:
        /*0004*/ 	.word	0x00000082


	//----- nvinfo : EIATTR_KPARAM_INFO
	.align		4
.L_132:
        /*0008*/ 	.byte	0x04, 0x17
        /*000a*/ 	.short	(.L_134 - .L_133)
.L_133:
        /*000c*/ 	.word	0x00000000
        /*0010*/ 	.short	0x0000
        /*0012*/ 	.short	0x0000
        /*0014*/ 	.byte	0x00, 0xf0, 0x01, 0x2a


	//----- nvinfo : EIATTR_SPARSE_MMA_MASK
	.align		4
.L_134:
        /*0018*/ 	.byte	0x03, 0x50
        /*001a*/ 	.short	0x0000


	//----- nvinfo : EIATTR_MAXREG_COUNT
	.align		4
        /*001c*/ 	.byte	0x03, 0x1b
        /*001e*/ 	.short	0x00a8


	//----- nvinfo : EIATTR_MERCURY_ISA_VERSION
	.align		4
        /*0020*/ 	.byte	0x03, 0x5f
        /*0022*/ 	.short	0x0101


	//----- nvinfo : EIATTR_VRC_CTA_INIT_COUNT
	.align		4
        /*0024*/ 	.byte	0x02, 0x4a
	.zero		1
	.zero		1


	//----- nvinfo : EIATTR_EXIT_INSTR_OFFSETS
	.align		4
        /*0028*/ 	.byte	0x04, 0x1c
        /*002a*/ 	.short	(.L_136 - .L_135)


	//   ....[0]....
.L_135:
        /*002c*/ 	.word	0x00000010


	//----- nvinfo : EIATTR_MAX_THREADS
	.align		4
.L_136:
        /*0030*/ 	.byte	0x04, 0x05
        /*0032*/ 	.short	(.L_138 - .L_137)
.L_137:
        /*0034*/ 	.word	0x00000180
        /*0038*/ 	.word	0x00000001
        /*003c*/ 	.word	0x00000001


	//----- nvinfo : EIATTR_CBANK_PARAM_SIZE
	.align		4
.L_138:
        /*0040*/ 	.byte	0x03, 0x19
        /*0042*/ 	.short	0x0a80


	//----- nvinfo : EIATTR_PARAM_CBANK
	.align		4
        /*0044*/ 	.byte	0x04, 0x0a
        /*0046*/ 	.short	(.L_140 - .L_139)
	.align		4
.L_139:
        /*0048*/ 	.word	index@(.nv.constant0._ZN7cutlass13device_kernelIN5flash11enable_sm90INS1_16FlashAttnFwdSm90INS1_25CollectiveMainloopFwdSm90ILi2EN4cute5tupleIJNS5_1CILi1EEES8_S8_EEENS6_IJNS7_ILi128EEESA_SA_EEELi128ENS_10bfloat16_tEfNS_4arch4Sm90ELb0ELb1ELb1ELb1ELb0ELb0ELb0ELb1ELb1ELb1ELb0ELb0EEENS1_21CollectiveEpilogueFwdISB_S9_SC_SE_Li256ELb1ELb1ELb0ELb0EEENS1_36VarlenDynamicPersistentTileSchedulerILi128ELi128ELi256ELi128ELb0ELb1ELb1ELb1ELb0ELb1EEEEEEEEEvNT_6ParamsE)
        /*004c*/ 	.short	0x0380
        /*004e*/ 	.short	0x0a80


	//----- nvinfo : EIATTR_SW_WAR
	.align		4
.L_140:
        /*0050*/ 	.byte	0x04, 0x36
        /*0052*/ 	.short	(.L_142 - .L_141)
.L_141:
        /*0054*/ 	.word	0x00000008
.L_142:


//--------------------- .nv.info._ZN7cutlass13device_kernelIN5flash11enable_sm90INS1_16FlashAttnFwdSm90INS1_25CollectiveMainloopFwdSm90ILi2EN4cute5tupleIJNS5_1CILi1EEES8_S8_EEENS6_IJNS7_ILi128EEESA_SA_EEELi128ENS_10bfloat16_tEfNS_4arch4Sm90ELb0ELb1ELb1ELb1ELb0ELb1ELb0ELb1ELb1ELb1ELb0ELb0EEENS1_21CollectiveEpilogueFwdISB_S9_SC_SE_Li256ELb1ELb1ELb0ELb0EEENS1_36VarlenDynamicPersistentTileSchedulerILi128ELi128ELi256ELi128ELb0ELb1ELb1ELb1ELb0ELb1EEEEEEEEEvNT_6ParamsE --------------------------
	.section	.nv.info._ZN7cutlass13device_kernelIN5flash11enable_sm90INS1_16FlashAttnFwdSm90INS1_25CollectiveMainloopFwdSm90ILi2EN4cute5tupleIJNS5_1CILi1EEES8_S8_EEENS6_IJNS7_ILi128EEESA_SA_EEELi128ENS_10bfloat16_tEfNS_4arch4Sm90ELb0ELb1ELb1ELb1ELb0ELb1ELb0ELb1ELb1ELb1ELb0ELb0EEENS1_21CollectiveEpilogueFwdISB_S9_SC_SE_Li256ELb1ELb1ELb0ELb0EEENS1_36VarlenDynamicPersistentTileSchedulerILi128ELi128ELi256ELi128ELb0ELb1ELb1ELb1ELb0ELb1EEEEEEEEEvNT_6ParamsE,"",@"SHT_CUDA_INFO"
	.sectionflags	@""
	.align	4


	//----- nvinfo : EIATTR_CUDA_API_VERSION
	.align		4
        /*0000*/ 	.byte	0x04, 0x37
        /*0002*/ 	.short	(.L_144 - .L_143)
.L_143:
        /*0004*/ 	.word	0x00000082


	//----- nvinfo : EIATTR_KPARAM_INFO
	.align		4
.L_144:
        /*0008*/ 	.byte	0x04, 0x17
        /*000a*/ 	.short	(.L_146 - .L_145)
.L_145:
        /*000c*/ 	.word	0x00000000
        /*0010*/ 	.short	0x0000
        /*0012*/ 	.short	0x0000
        /*0014*/ 	.byte	0x00, 0xf0, 0x01, 0x2a


	//----- nvinfo : EIATTR_SPARSE_MMA_MASK
	.align		4
.L_146:
        /*0018*/ 	.byte	0x03, 0x50
        /*001a*/ 	.short	0x0000


	//----- nvinfo : EIATTR_MAXREG_COUNT
	.align		4
        /*001c*/ 	.byte	0x03, 0x1b
        /*001e*/ 	.short	0x00a8


	//----- nvinfo : EIATTR_MERCURY_ISA_VERSION
	.align		4
        /*0020*/ 	.byte	0x03, 0x5f
        /*0022*/ 	.short	0x0101


	//----- nvinfo : EIATTR_VRC_CTA_INIT_COUNT
	.align		4
        /*0024*/ 	.byte	0x02, 0x4a
	.zero		1
	.zero		1


	//----- nvinfo : EIATTR_EXIT_INSTR_OFFSETS
	.align		4
        /*0028*/ 	.byte	0x04, 0x1c
        /*002a*/ 	.short	(.L_148 - .L_147)


	//   ....[0]....
.L_147:
        /*002c*/ 	.word	0x00000010


	//----- nvinfo : EIATTR_MAX_THREADS
	.align		4
.L_148:
        /*0030*/ 	.byte	0x04, 0x05
        /*0032*/ 	.short	(.L_150 - .L_149)
.L_149:
        /*0034*/ 	.word	0x00000180
        /*0038*/ 	.word	0x00000001
        /*003c*/ 	.word	0x00000001


	//----- nvinfo : EIATTR_CBANK_PARAM_SIZE
	.align		4
.L_150:
        /*0040*/ 	.byte	0x03, 0x19
        /*0042*/ 	.short	0x0a80


	//----- nvinfo : EIATTR_PARAM_CBANK
	.align		4
        /*0044*/ 	.byte	0x04, 0x0a
        /*0046*/ 	.short	(.L_152 - .L_151)
	.align		4
.L_151:
        /*0048*/ 	.word	index@(.nv.constant0._ZN7cutlass13device_kernelIN5flash11enable_sm90INS1_16FlashAttnFwdSm90INS1_25CollectiveMainloopFwdSm90ILi2EN4cute5tupleIJNS5_1CILi1EEES8_S8_EEENS6_IJNS7_ILi128EEESA_SA_EEELi128ENS_10bfloat16_tEfNS_4arch4Sm90ELb0ELb1ELb1ELb1ELb0ELb1ELb0ELb1ELb1ELb1ELb0ELb0EEENS1_21CollectiveEpilogueFwdISB_S9_SC_SE_Li256ELb1ELb1ELb0ELb0EEENS1_36VarlenDynamicPersistentTileSchedulerILi128ELi128ELi256ELi128ELb0ELb1ELb1ELb1ELb0ELb1EEEEEEEEEvNT_6ParamsE)
        /*004c*/ 	.short	0x0380
        /*004e*/ 	.short	0x0a80


	//----- nvinfo : EIATTR_SW_WAR
	.align		4
.L_152:
        /*0050*/ 	.byte	0x04, 0x36
        /*0052*/ 	.short	(.L_154 - .L_153)
.L_153:
        /*0054*/ 	.word	0x00000008
.L_154:


//--------------------- .nv.info._ZN7cutlass13device_kernelIN5flash11enable_sm90INS1_16FlashAttnFwdSm90INS1_25CollectiveMainloopFwdSm90ILi2EN4cute5tupleIJNS5_1CILi1EEES8_S8_EEENS6_IJNS7_ILi128EEESA_SA_EEELi128ENS_10bfloat16_tEfNS_4arch4Sm90ELb1ELb0ELb1ELb0ELb0ELb0ELb0ELb1ELb1ELb1ELb0ELb0EEENS1_21CollectiveEpilogueFwdISB_S9_SC_SE_Li256ELb0ELb1ELb0ELb0EEENS1_30DynamicPersistentTileSchedulerILi256ELi128ELb0ELb1ELb1EEEEEEEEEvNT_6ParamsE --------------------------
	.section	.nv.info._ZN7cutlass13device_kernelIN5flash11enable_sm90INS1_16FlashAttnFwdSm90INS1_25CollectiveMainloopFwdSm90ILi2EN4cute5tupleIJNS5_1CILi1EEES8_S8_EEENS6_IJNS7_ILi128EEESA_SA_EEELi128ENS_10bfloat16_tEfNS_4arch4Sm90ELb1ELb0ELb1ELb0ELb0ELb0ELb0ELb1ELb1ELb1ELb0ELb0EEENS1_21CollectiveEpilogueFwdISB_S9_SC_SE_Li256ELb0ELb1ELb0ELb0EEENS1_30DynamicPersistentTileSchedulerILi256ELi128ELb0ELb1ELb1EEEEEEEEEvNT_6ParamsE,"",@"SHT_CUDA_INFO"
	.sectionflags	@""
	.align	4


	//----- nvinfo : EIATTR_CUDA_API_VERSION
	.align		4
        /*0000*/ 	.byte	0x04, 0x37
        /*0002*/ 	.short	(.L_156 - .L_155)
.L_155:
        /*0004*/ 	.word	0x00000082


	//----- nvinfo : EIATTR_KPARAM_INFO
	.align		4
.L_156:
        /*0008*/ 	.byte	0x04, 0x17
        /*000a*/ 	.short	(.L_158 - .L_157)
.L_157:
        /*000c*/ 	.word	0x00000000
        /*0010*/ 	.short	0x0000
        /*0012*/ 	.short	0x0000
        /*0014*/ 	.byte	0x00, 0xf0, 0x01, 0x2a


	//----- nvinfo : EIATTR_SPARSE_MMA_MASK
	.align		4
.L_158:
        /*0018*/ 	.byte	0x03, 0x50
        /*001a*/ 	.short	0x0000


	//----- nvinfo : EIATTR_MAXREG_COUNT
	.align		4
        /*001c*/ 	.byte	0x03, 0x1b
        /*001e*/ 	.short	0x00a8


	//----- nvinfo : EIATTR_MERCURY_ISA_VERSION
	.align		4
        /*0020*/ 	.byte	0x03, 0x5f
        /*0022*/ 	.short	0x0101


	//----- nvinfo : EIATTR_VRC_CTA_INIT_COUNT
	.align		4
        /*0024*/ 	.byte	0x02, 0x4a
	.zero		1
	.zero		1


	//----- nvinfo : EIATTR_EXIT_INSTR_OFFSETS
	.align		4
        /*0028*/ 	.byte	0x04, 0x1c
        /*002a*/ 	.short	(.L_160 - .L_159)


	//   ....[0]....
.L_159:
        /*002c*/ 	.word	0x00000010


	//----- nvinfo : EIATTR_MAX_THREADS
	.align		4
.L_160:
        /*0030*/ 	.byte	0x04, 0x05
        /*0032*/ 	.short	(.L_162 - .L_161)
.L_161:
        /*0034*/ 	.word	0x00000180
        /*0038*/ 	.word	0x00000001
        /*003c*/ 	.word	0x00000001


	//----- nvinfo : EIATTR_CBANK_PARAM_SIZE
	.align		4
.L_162:
        /*0040*/ 	.byte	0x03, 0x19
        /*0042*/ 	.short	0x0a80


	//----- nvinfo : EIATTR_PARAM_CBANK
	.align		4
        /*0044*/ 	.byte	0x04, 0x0a
        /*0046*/ 	.short	(.L_164 - .L_163)
	.align		4
.L_163:
        /*0048*/ 	.word	index@(.nv.constant0._ZN7cutlass13device_kernelIN5flash11enable_sm90INS1_16FlashAttnFwdSm90INS1_25CollectiveMainloopFwdSm90ILi2EN4cute5tupleIJNS5_1CILi1EEES8_S8_EEENS6_IJNS7_ILi128EEESA_SA_EEELi128ENS_10bfloat16_tEfNS_4arch4Sm90ELb1ELb0ELb1ELb0ELb0ELb0ELb0ELb1ELb1ELb1ELb0ELb0EEENS1_21CollectiveEpilogueFwdISB_S9_SC_SE_Li256ELb0ELb1ELb0ELb0EEENS1_30DynamicPersistentTileSchedulerILi256ELi128ELb0ELb1ELb1EEEEEEEEEvNT_6ParamsE)
        /*004c*/ 	.short	0x0380
        /*004e*/ 	.short	0x0a80


	//----- nvinfo : EIATTR_SW_WAR
	.align		4
.L_164:
        /*0050*/ 	.byte	0x04, 0x36
        /*0052*/ 	.short	(.L_166 - .L_165)
.L_165:
        /*0054*/ 	.word	0x00000008
.L_166:


//--------------------- .nv.info._ZN7cutlass13device_kernelIN5flash11enable_sm90INS1_16FlashAttnFwdSm90INS1_25CollectiveMainloopFwdSm90ILi2EN4cute5tupleIJNS5_1CILi1EEES8_S8_EEENS6_IJNS7_ILi128EEESA_SA_EEELi128ENS_10bfloat16_tEfNS_4arch4Sm90ELb1ELb0ELb1ELb1ELb0ELb0ELb0ELb1ELb1ELb1ELb0ELb0EEENS1_21CollectiveEpilogueFwdISB_S9_SC_SE_Li256ELb1ELb1ELb0ELb0EEENS1_36VarlenDynamicPersistentTileSchedulerILi128ELi128ELi256ELi128ELb0ELb1ELb1ELb1ELb1ELb1EEEEEEEEEvNT_6ParamsE --------------------------
	.section	.nv.info._ZN7cutlass13device_kernelIN5flash11enable_sm90INS1_16FlashAttnFwdSm90INS1_25CollectiveMainloopFwdSm90ILi2EN4cute5tupleIJNS5_1CILi1EEES8_S8_EEENS6_IJNS7_ILi128EEESA_SA_EEELi128ENS_10bfloat16_tEfNS_4arch4Sm90ELb1ELb0ELb1ELb1ELb0ELb0ELb0ELb1ELb1ELb1ELb0ELb0EEENS1_21CollectiveEpilogueFwdISB_S9_SC_SE_Li256ELb1ELb1ELb0ELb0EEENS1_36VarlenDynamicPersistentTileSchedulerILi128ELi128ELi256ELi128ELb0ELb1ELb1ELb1ELb1ELb1EEEEEEEEEvNT_6ParamsE,"",@"SHT_CUDA_INFO"
	.sectionflags	@""
	.align	4


	//----- nvinfo : EIATTR_CUDA_API_VERSION
	.align		4
        /*0000*/ 	.byte	0x04, 0x37
        /*0002*/ 	.short	(.L_168 - .L_167)
.L_167:
        /*0004*/ 	.word	0x00000082


	//----- nvinfo : EIATTR_KPARAM_INFO
	.align		4
.L_168:
        /*0008*/ 	.byte	0x04, 0x17
        /*000a*/ 	.short	(.L_170 - .L_169)
.L_169:
        /*000c*/ 	.word	0x00000000
        /*0010*/ 	.short	0x0000
        /*0012*/ 	.short	0x0000
        /*0014*/ 	.byte	0x00, 0xf0, 0x01, 0x2a


	//----- nvinfo : EIATTR_SPARSE_MMA_MASK
	.align		4
.L_170:
        /*0018*/ 	.byte	0x03, 0x50
        /*001a*/ 	.short	0x0000


	//----- nvinfo : EIATTR_MAXREG_COUNT
	.align		4
        /*001c*/ 	.byte	0x03, 0x1b
        /*001e*/ 	.short	0x00a8


	//----- nvinfo : EIATTR_MERCURY_ISA_VERSION
	.align		4
        /*0020*/ 	.byte	0x03, 0x5f
        /*0022*/ 	.short	0x0101


	//----- nvinfo : EIATTR_VRC_CTA_INIT_COUNT
	.align		4
        /*0024*/ 	.byte	0x02, 0x4a
	.zero		1
	.zero		1


	//----- nvinfo : EIATTR_EXIT_INSTR_OFFSETS
	.align		4
        /*0028*/ 	.byte	0x04, 0x1c
        /*002a*/ 	.short	(.L_172 - .L_171)


	//   ....[0]....
.L_171:
        /*002c*/ 	.word	0x00000010


	//----- nvinfo : EIATTR_MAX_THREADS
	.align		4
.L_172:
        /*0030*/ 	.byte	0x04, 0x05
        /*0032*/ 	.short	(.L_174 - .L_173)
.L_173:
        /*0034*/ 	.word	0x00000180
        /*0038*/ 	.word	0x00000001
        /*003c*/ 	.word	0x00000001


	//----- nvinfo : EIATTR_CBANK_PARAM_SIZE
	.align		4
.L_174:
        /*0040*/ 	.byte	0x03, 0x19
        /*0042*/ 	.short	0x0a80


	//----- nvinfo : EIATTR_PARAM_CBANK
	.align		4
        /*0044*/ 	.byte	0x04, 0x0a
        /*0046*/ 	.short	(.L_176 - .L_175)
	.align		4
.L_175:
        /*0048*/ 	.word	index@(.nv.constant0._ZN7cutlass13device_kernelIN5flash11enable_sm90INS1_16FlashAttnFwdSm90INS1_25CollectiveMainloopFwdSm90ILi2EN4cute5tupleIJNS5_1CILi1EEES8_S8_EEENS6_IJNS7_ILi128EEESA_SA_EEELi128ENS_10bfloat16_tEfNS_4arch4Sm90ELb1ELb0ELb1ELb1ELb0ELb0ELb0ELb1ELb1ELb1ELb0ELb0EEENS1_21CollectiveEpilogueFwdISB_S9_SC_SE_Li256ELb1ELb1ELb0ELb0EEENS1_36VarlenDynamicPersistentTileSchedulerILi128ELi128ELi256ELi128ELb0ELb1ELb1ELb1ELb1ELb1EEEEEEEEEvNT_6ParamsE)
        /*004c*/ 	.short	0x0380
        /*004e*/ 	.short	0x0a80


	//----- nvinfo : EIATTR_SW_WAR
	.align		4
.L_176:
        /*0050*/ 	.byte	0x04, 0x36
        /*0052*/ 	.short	(.L_178 - .L_177)
.L_177:
        /*0054*/ 	.word	0x00000008
.L_178:


//--------------------- .nv.info._ZN7cutlass13device_kernelIN5flash11enable_sm90INS1_16FlashAttnFwdSm90INS1_25CollectiveMainloopFwdSm90ILi2EN4cute5tupleIJNS5_1CILi1EEES8_S8_EEENS6_IJNS7_ILi128EEESA_SA_EEELi128ENS_10bfloat16_tEfNS_4arch4Sm90ELb1ELb0ELb1ELb1ELb0ELb1ELb0ELb1ELb1ELb1ELb0ELb0EEENS1_21CollectiveEpilogueFwdISB_S9_SC_SE_Li256ELb1ELb1ELb0ELb0EEENS1_36VarlenDynamicPersistentTileSchedulerILi128ELi128ELi256ELi128ELb0ELb1ELb1ELb1ELb1ELb1EEEEEEEEEvNT_6ParamsE --------------------------
	.section	.nv.info._ZN7cutlass13device_kernelIN5flash11enable_sm90INS1_16FlashAttnFwdSm90INS1_25CollectiveMainloopFwdSm90ILi2EN4cute5tupleIJNS5_1CILi1EEES8_S8_EEENS6_IJNS7_ILi128EEESA_SA_EEELi128ENS_10bfloat16_tEfNS_4arch4Sm90ELb1ELb0ELb1ELb1ELb0ELb1ELb0ELb1ELb1ELb1ELb0ELb0EEENS1_21CollectiveEpilogueFwdISB_S9_SC_SE_Li256ELb1ELb1ELb0ELb0EEENS1_36VarlenDynamicPersistentTileSchedulerILi128ELi128ELi256ELi128ELb0ELb1ELb1ELb1ELb1ELb1EEEEEEEEEvNT_6ParamsE,"",@"SHT_CUDA_INFO"
	.sectionflags	@""
	.align	4


	//----- nvinfo : EIATTR_CUDA_API_VERSION
	.align		4
        /*0000*/ 	.byte	0x04, 0x37
        /*0002*/ 	.short	(.L_180 - .L_179)
.L_179:
        /*0004*/ 	.word	0x00000082


	//----- nvinfo : EIATTR_KPARAM_INFO
	.align		4
.L_180:
        /*0008*/ 	.byte	0x04, 0x17
        /*000a*/ 	.short	(.L_182 - .L_181)
.L_181:
        /*000c*/ 	.word	0x00000000
        /*0010*/ 	.short	0x0000
        /*0012*/ 	.short	0x0000
        /*0014*/ 	.byte	0x00, 0xf0, 0x01, 0x2a


	//----- nvinfo : EIATTR_SPARSE_MMA_MASK
	.align		4
.L_182:
        /*0018*/ 	.byte	0x03, 0x50
        /*001a*/ 	.short	0x0000


	//----- nvinfo : EIATTR_MAXREG_COUNT
	.align		4
        /*001c*/ 	.byte	0x03, 0x1b
        /*001e*/ 	.short	0x00a8


	//----- nvinfo : EIATTR_MERCURY_ISA_VERSION
	.align		4
        /*0020*/ 	.byte	0x03, 0x5f
        /*0022*/ 	.short	0x0101


	//----- nvinfo : EIATTR_VRC_CTA_INIT_COUNT
	.align		4
        /*0024*/ 	.byte	0x02, 0x4a
	.zero		1
	.zero		1


	//----- nvinfo : EIATTR_EXIT_INSTR_OFFSETS
	.align		4
        /*0028*/ 	.byte	0x04, 0x1c
        /*002a*/ 	.short	(.L_184 - .L_183)


	//   ....[0]....
.L_183:
        /*002c*/ 	.word	0x00000010


	//----- nvinfo : EIATTR_MAX_THREADS
	.align		4
.L_184:
        /*0030*/ 	.byte	0x04, 0x05
        /*0032*/ 	.short	(.L_186 - .L_185)
.L_185:
        /*0034*/ 	.word	0x00000180
        /*0038*/ 	.word	0x00000001
        /*003c*/ 	.word	0x00000001


	//----- nvinfo : EIATTR_CBANK_PARAM_SIZE
	.align		4
.L_186:
        /*0040*/ 	.byte	0x03, 0x19
        /*0042*/ 	.short	0x0a80


	//----- nvinfo : EIATTR_PARAM_CBANK
	.align		4
        /*0044*/ 	.byte	0x04, 0x0a
        /*0046*/ 	.short	(.L_188 - .L_187)
	.align		4
.L_187:
        /*0048*/ 	.word	index@(.nv.constant0._ZN7cutlass13device_kernelIN5flash11enable_sm90INS1_16FlashAttnFwdSm90INS1_25CollectiveMainloopFwdSm90ILi2EN4cute5tupleIJNS5_1CILi1EEES8_S8_EEENS6_IJNS7_ILi128EEESA_SA_EEELi128ENS_10bfloat16_tEfNS_4arch4Sm90ELb1ELb0ELb1ELb1ELb0ELb1ELb0ELb1ELb1ELb1ELb0ELb0EEENS1_21CollectiveEpilogueFwdISB_S9_SC_SE_Li256ELb1ELb1ELb0ELb0EEENS1_36VarlenDynamicPersistentTileSchedulerILi128ELi128ELi256ELi128ELb0ELb1ELb1ELb1ELb1ELb1EEEEEEEEEvNT_6ParamsE)
        /*004c*/ 	.short	0x0380
        /*004e*/ 	.short	0x0a80


	//----- nvinfo : EIATTR_SW_WAR
	.align		4
.L_188:
        /*0050*/ 	.byte	0x04, 0x36
        /*0052*/ 	.short	(.L_190 - .L_189)
.L_189:
        /*0054*/ 	.word	0x00000008
.L_190:


//--------------------- .nv.callgraph             --------------------------
	.section	.nv.callgraph,"",@"SHT_CUDA_CALLGRAPH"
	.align	4
	.sectionentsize	8
	.align		4
        /*0000*/ 	.word	0x00000000
	.align		4
        /*0004*/ 	.word	0xffffffff
	.align		4
        /*0008*/ 	.word	0x00000000
	.align		4
        /*000c*/ 	.word	0xfffffffe
	.align		4
        /*0010*/ 	.word	0x00000000
	.align		4
        /*0014*/ 	.word	0xfffffffd
	.align		4
        /*0018*/ 	.word	0x00000000
	.align		4
        /*001c*/ 	.word	0xfffffffc


//--------------------- .nv.constant4             --------------------------
	.section	.nv.constant4,"a",@progbits
	.align	8
	.align		8
.nv.constant4:
        /*0000*/ 	.dword	_ZN82_INTERNAL_8ec1d924_46_flash_fwd_hdim128_bf16_softcap_packgqa_sm90_cu_f3e6f9ee_30934cuda3std3__45__cpo5beginE
	.align		8
        /*0008*/ 	.dword	_ZN82_INTERNAL_8ec1d924_46_flash_fwd_hdim128_bf16_softcap_packgqa_sm90_cu_f3e6f9ee_30934cuda3std3__45__cpo3endE
	.align		8
        /*0010*/ 	.dword	_ZN82_INTERNAL_8ec1d924_46_flash_fwd_hdim128_bf16_softcap_packgqa_sm90_cu_f3e6f9ee_30934cuda3std3__45__cpo6cbeginE
	.align		8
        /*0018*/ 	.dword	_ZN82_INTERNAL_8ec1d924_46_flash_fwd_hdim128_bf16_softcap_packgqa_sm90_cu_f3e6f9ee_30934cuda3std3__45__cpo4cendE
	.align		8
        /*0020*/ 	.dword	_ZN82_INTERNAL_8ec1d924_46_flash_fwd_hdim128_bf16_softcap_packgqa_sm90_cu_f3e6f9ee_30934cuda3std3__484_GLOBAL__N__8ec1d924_46_flash_fwd_hdim128_bf16_softcap_packgqa_sm90_cu_f3e6f9ee_30936ignoreE
	.align		8
        /*0028*/ 	.dword	_ZN82_INTERNAL_8ec1d924_46_flash_fwd_hdim128_bf16_softcap_packgqa_sm90_cu_f3e6f9ee_30934cuda3std3__419piecewise_constructE
	.align		8
        /*0030*/ 	.dword	_ZN82_INTERNAL_8ec1d924_46_flash_fwd_hdim128_bf16_softcap_packgqa_sm90_cu_f3e6f9ee_30934cuda3std3__48in_placeE
	.align		8
        /*0038*/ 	.dword	_ZN82_INTERNAL_8ec1d924_46_flash_fwd_hdim128_bf16_softcap_packgqa_sm90_cu_f3e6f9ee_30934cuda3std6ranges3__45__cpo4swapE
	.align		8
        /*0040*/ 	.dword	_ZN82_INTERNAL_8ec1d924_46_flash_fwd_hdim128_bf16_softcap_packgqa_sm90_cu_f3e6f9ee_30934cuda3std6ranges3__45__cpo9iter_moveE
	.align		8
        /*0048*/ 	.dword	_ZN82_INTERNAL_8ec1d924_46_flash_fwd_hdim128_bf16_softcap_packgqa_sm90_cu_f3e6f9ee_30934cute7productE
	.align		8
        /*0050*/ 	.dword	_ZN82_INTERNAL_8ec1d924_46_flash_fwd_hdim128_bf16_softcap_packgqa_sm90_cu_f3e6f9ee_30934cute1_E


//--------------------- .text._ZN7cutlass13device_kernelIN5flash11enable_sm90INS1_16FlashAttnFwdSm90INS1_25CollectiveMainloopFwdSm90ILi2EN4cute5tupleIJNS5_1CILi1EEES8_S8_EEENS6_IJNS7_ILi128EEENS7_ILi176EEESA_EEELi128ENS_10bfloat16_tEfNS_4arch4Sm90ELb0ELb0ELb1ELb0ELb0ELb0ELb0ELb1ELb1ELb1ELb0ELb0EEENS1_21CollectiveEpilogueFwdINS6_IJSA_SA_SB_EEES9_SD_SF_Li256ELb0ELb1ELb0ELb0EEENS1_29StaticPersistentTileSchedulerILb0EEEEEEEEEvNT_6ParamsE --------------------------
	.section	.text._ZN7cutlass13device_kernelIN5flash11enable_sm90INS1_16FlashAttnFwdSm90INS1_25CollectiveMainloopFwdSm90ILi2EN4cute5tupleIJNS5_1CILi1EEES8_S8_EEENS6_IJNS7_ILi128EEENS7_ILi176EEESA_EEELi128ENS_10bfloat16_tEfNS_4arch4Sm90ELb0ELb0ELb1ELb0ELb0ELb0ELb0ELb1ELb1ELb1ELb0ELb0EEENS1_21CollectiveEpilogueFwdINS6_IJSA_SA_SB_EEES9_SD_SF_Li256ELb0ELb1ELb0ELb0EEENS1_29StaticPersistentTileSchedulerILb0EEEEEEEEEvNT_6ParamsE,"ax",@progbits
	.align	128
.text._ZN7cutlass13device_kernelIN5flash11enable_sm90INS1_16FlashAttnFwdSm90INS1_25CollectiveMainloopFwdSm90ILi2EN4cute5tupleIJNS5_1CILi1EEES8_S8_EEENS6_IJNS7_ILi128EEENS7_ILi176EEESA_EEELi128ENS_10bfloat16_tEfNS_4arch4Sm90ELb0ELb0ELb1ELb0ELb0ELb0ELb0ELb1ELb1ELb1ELb0ELb0EEENS1_21CollectiveEpilogueFwdINS6_IJSA_SA_SB_EEES9_SD_SF_Li256ELb0ELb1ELb0ELb0EEENS1_29StaticPersistentTileSchedulerILb0EEEEEEEEEvNT_6ParamsE:
        .type           _ZN7cutlass13device_kernelIN5flash11enable_sm90INS1_16FlashAttnFwdSm90INS1_25CollectiveMainloopFwdSm90ILi2EN4cute5tupleIJNS5_1CILi1EEES8_S8_EEENS6_IJNS7_ILi128EEENS7_ILi176EEESA_EEELi128ENS_10bfloat16_tEfNS_4arch4Sm90ELb0ELb0ELb1ELb0ELb0ELb0ELb0ELb1ELb1ELb1ELb0ELb0EEENS1_21CollectiveEpilogueFwdINS6_IJSA_SA_SB_EEES9_SD_SF_Li256ELb0ELb1ELb0ELb0EEENS1_29StaticPersistentTileSchedulerILb0EEEEEEEEEvNT_6ParamsE,@function
        .size           _ZN7cutlass13device_kernelIN5flash11enable_sm90INS1_16FlashAttnFwdSm90INS1_25CollectiveMainloopFwdSm90ILi2EN4cute5tupleIJNS5_1CILi1EEES8_S8_EEENS6_IJNS7_ILi128EEENS7_ILi176EEESA_EEELi128ENS_10bfloat16_tEfNS_4arch4Sm90ELb0ELb0ELb1ELb0ELb0ELb0ELb0ELb1ELb1ELb1ELb0ELb0EEENS1_21CollectiveEpilogueFwdINS6_IJSA_SA_SB_EEES9_SD_SF_Li256ELb0ELb1ELb0ELb0EEENS1_29StaticPersistentTileSchedulerILb0EEEEEEEEEvNT_6ParamsE,(.L_x_10 - _ZN7cutlass13device_kernelIN5flash11enable_sm90INS1_16FlashAttnFwdSm90INS1_25CollectiveMainloopFwdSm90ILi2EN4cute5tupleIJNS5_1CILi1EEES8_S8_EEENS6_IJNS7_ILi128EEENS7_ILi176EEESA_EEELi128ENS_10bfloat16_tEfNS_4arch4Sm90ELb0ELb0ELb1ELb0ELb0ELb0ELb0ELb1ELb1ELb1ELb0ELb0EEENS1_21CollectiveEpilogueFwdINS6_IJSA_SA_SB_EEES9_SD_SF_Li256ELb0ELb1ELb0ELb0EEENS1_29StaticPersistentTileSchedulerILb0EEEEEEEEEvNT_6ParamsE)
        .other          _ZN7cutlass13device_kernelIN5flash11enable_sm90INS1_16FlashAttnFwdSm90INS1_25CollectiveMainloopFwdSm90ILi2EN4cute5tupleIJNS5_1CILi1EEES8_S8_EEENS6_IJNS7_ILi128EEENS7_ILi176EEESA_EEELi128ENS_10bfloat16_tEfNS_4arch4Sm90ELb0ELb0ELb1ELb0ELb0ELb0ELb0ELb1ELb1ELb1ELb0ELb0EEENS1_21CollectiveEpilogueFwdINS6_IJSA_SA_SB_EEES9_SD_SF_Li256ELb0ELb1ELb0ELb0EEENS1_29StaticPersistentTileSchedulerILb0EEEEEEEEEvNT_6ParamsE,@"STO_CUDA_ENTRY STV_DEFAULT"
_ZN7cutlass13device_kernelIN5flash11enable_sm90INS1_16FlashAttnFwdSm90INS1_25CollectiveMainloopFwdSm90ILi2EN4cute5tupleIJNS5_1CILi1EEES8_S8_EEENS6_IJNS7_ILi128EEENS7_ILi176EEESA_EEELi128ENS_10bfloat16_tEfNS_4arch4Sm90ELb0ELb0ELb1ELb0ELb0ELb0ELb0ELb1ELb1ELb1ELb0ELb0EEENS1_21CollectiveEpilogueFwdINS6_IJSA_SA_SB_EEES9_SD_SF_Li256ELb0ELb1ELb0ELb0EEENS1_29StaticPersistentTileSchedulerILb0EEEEEEEEEvNT_6ParamsE:
[----:B------:R-:W-:Y:S01]  /*0000*/  LDC R1, c[0x0][0x37c] ;  /* 0x0000df00ff017b82 */ /* 0x000fe20000000800 */
[----:B------:R-:W-:Y:S05]  /*0010*/  EXIT ;  /* 0x000000000000794d */ /* 0x000fea0003800000 */
.L_x_0:
[----:B------:R-:W-:-:S00]  /*0020*/  BRA `(.L_x_0) ;  /* 0xfffffffc00fc7947 */ /* 0x000fc0000383ffff */
[----:B------:R-:W-:-:S00]  /*0030*/  NOP ;  /* 0x0000000000007918 */ /* 0x000fc00000000000 */
        /* <DEDUP_REMOVED lines=12> */
.L_x_10:


//--------------------- .text._ZN7cutlass13device_kernelIN5flash11enable_sm90INS1_16FlashAttnFwdSm90INS1_25CollectiveMainloopFwdSm90ILi2EN4cute5tupleIJNS5_1CILi2EEENS7_ILi1EEES9_EEENS6_IJNS7_ILi128EEENS7_ILi176EEESB_EEELi128ENS_10bfloat16_tEfNS_4arch4Sm90ELb0ELb0ELb1ELb0ELb0ELb0ELb0ELb1ELb1ELb1ELb0ELb0EEENS1_21CollectiveEpilogueFwdINS6_IJSB_SB_SC_EEESA_SE_SG_Li256ELb0ELb1ELb0ELb0EEENS1_29StaticPersistentTileSchedulerILb0EEEEEEEEEvNT_6ParamsE --------------------------
	.section	.text._ZN7cutlass13device_kernelIN5flash11enable_sm90INS1_16FlashAttnFwdSm90INS1_25CollectiveMainloopFwdSm90ILi2EN4cute5tupleIJNS5_1CILi2EEENS7_ILi1EEES9_EEENS6_IJNS7_ILi128EEENS7_ILi176EEESB_EEELi128ENS_10bfloat16_tEfNS_4arch4Sm90ELb0ELb0ELb1ELb0ELb0ELb0ELb0ELb1ELb1ELb1ELb0ELb0EEENS1_21CollectiveEpilogueFwdINS6_IJSB_SB_SC_EEESA_SE_SG_Li256ELb0ELb1ELb0ELb0EEENS1_29StaticPersistentTileSchedulerILb0EEEEEEEEEvNT_6ParamsE,"ax",@progbits
	.align	128
.text._ZN7cutlass13device_kernelIN5flash11enable_sm90INS1_16FlashAttnFwdSm90INS1_25CollectiveMainloopFwdSm90ILi2EN4cute5tupleIJNS5_1CILi2EEENS7_ILi1EEES9_EEENS6_IJNS7_ILi128EEENS7_ILi176EEESB_EEELi128ENS_10bfloat16_tEfNS_4arch4Sm90ELb0ELb0ELb1ELb0ELb0ELb0ELb0ELb1ELb1ELb1ELb0ELb0EEENS1_21CollectiveEpilogueFwdINS6_IJSB_SB_SC_EEESA_SE_SG_Li256ELb0ELb1ELb0ELb0EEENS1_29StaticPersistentTileSchedulerILb0EEEEEEEEEvNT_6ParamsE:
        .type           _ZN7cutlass13device_kernelIN5flash11enable_sm90INS1_16FlashAttnFwdSm90INS1_25CollectiveMainloopFwdSm90ILi2EN4cute5tupleIJNS5_1CILi2EEENS7_ILi1EEES9_EEENS6_IJNS7_ILi128EEENS7_ILi176EEESB_EEELi128ENS_10bfloat16_tEfNS_4arch4Sm90ELb0ELb0ELb1ELb0ELb0ELb0ELb0ELb1ELb1ELb1ELb0ELb0EEENS1_21CollectiveEpilogueFwdINS6_IJSB_SB_SC_EEESA_SE_SG_Li256ELb0ELb1ELb0ELb0EEENS1_29StaticPersistentTileSchedulerILb0EEEEEEEEEvNT_6ParamsE,@function
        .size           _ZN7cutlass13device_kernelIN5flash11enable_sm90INS1_16FlashAttnFwdSm90INS1_25CollectiveMainloopFwdSm90ILi2EN4cute5tupleIJNS5_1CILi2EEENS7_ILi1EEES9_EEENS6_IJNS7_ILi128EEENS7_ILi176EEESB_EEELi128ENS_10bfloat16_tEfNS_4arch4Sm90ELb0ELb0ELb1ELb0ELb0ELb0ELb0ELb1ELb1ELb1ELb0ELb0EEENS1_21CollectiveEpilogueFwdINS6_IJSB_SB_SC_EEESA_SE_SG_Li256ELb0ELb1ELb0ELb0EEENS1_29StaticPersistentTileSchedulerILb0EEEEEEEEEvNT_6ParamsE,(.L_x_11 - _ZN7cutlass13device_kernelIN5flash11enable_sm90INS1_16FlashAttnFwdSm90INS1_25CollectiveMainloopFwdSm90ILi2EN4cute5tupleIJNS5_1CILi2EEENS7_ILi1EEES9_EEENS6_IJNS7_ILi128EEENS7_ILi176EEESB_EEELi128ENS_10bfloat16_tEfNS_4arch4Sm90ELb0ELb0ELb1ELb0ELb0ELb0ELb0ELb1ELb1ELb1ELb0ELb0EEENS1_21CollectiveEpilogueFwdINS6_IJSB_SB_SC_EEESA_SE_SG_Li256ELb0ELb1ELb0ELb0EEENS1_29StaticPersistentTileSchedulerILb0EEEEEEEEEvNT_6ParamsE)
        .other          _ZN7cutlass13device_kernelIN5flash11enable_sm90INS1_16FlashAttnFwdSm90INS1_25CollectiveMainloopFwdSm90ILi2EN4cute5tupleIJNS5_1CILi2EEENS7_ILi1EEES9_EEENS6_IJNS7_ILi128EEENS7_ILi176EEESB_EEELi128ENS_10bfloat16_tEfNS_4arch4Sm90ELb0ELb0ELb1ELb0ELb0ELb0ELb0ELb1ELb1ELb1ELb0ELb0EEENS1_21CollectiveEpilogueFwdINS6_IJSB_SB_SC_EEESA_SE_SG_Li256ELb0ELb1ELb0ELb0EEENS1_29StaticPersistentTileSchedulerILb0EEEEEEEEEvNT_6ParamsE,@"STO_CUDA_ENTRY STV_DEFAULT"
_ZN7cutlass13device_kernelIN5flash11enable_sm90INS1_16FlashAttnFwdSm90INS1_25CollectiveMainloopFwdSm90ILi2EN4cute5tupleIJNS5_1CILi2EEENS7_ILi1EEES9_EEENS6_IJNS7_ILi128EEENS7_ILi176EEESB_EEELi128ENS_10bfloat16_tEfNS_4arch4Sm90ELb0ELb0ELb1ELb0ELb0ELb0ELb0ELb1ELb1ELb1ELb0ELb0EEENS1_21CollectiveEpilogueFwdINS6_IJSB_SB_SC_EEESA_SE_SG_Li256ELb0ELb1ELb0ELb0EEENS1_29StaticPersistentTileSchedulerILb0EEEEEEEEEvNT_6ParamsE:
[----:B------:R-:W-:Y:S01]  /*0000*/  LDC R1, c[0x0][0x37c] ;  /* 0x0000df00ff017b82 */ /* 0x000fe20000000800 */
[----:B------:R-:W-:Y:S05]  /*0010*/  EXIT ;  /* 0x000000000000794d */ /* 0x000fea0003800000 */
.L_x_1:
        /* <DEDUP_REMOVED lines=14> */
.L_x_11:


//--------------------- .text._ZN7cutlass13device_kernelIN5flash11enable_sm90INS1_16FlashAttnFwdSm90INS1_25CollectiveMainloopFwdSm90ILi2EN4cute5tupleIJNS5_1CILi1EEES8_S8_EEENS6_IJNS7_ILi128EEENS7_ILi176EEESA_EEELi128ENS_10bfloat16_tEfNS_4arch4Sm90ELb0ELb0ELb1ELb1ELb0ELb0ELb0ELb1ELb1ELb1ELb0ELb0EEENS1_21CollectiveEpilogueFwdINS6_IJSA_SA_SB_EEES9_SD_SF_Li256ELb1ELb1ELb0ELb0EEENS1_36VarlenDynamicPersistentTileSchedulerILi128ELi176ELi256ELi128ELb0ELb1ELb1ELb0ELb1ELb1EEEEEEEEEvNT_6ParamsE --------------------------
	.section	.text._ZN7cutlass13device_kernelIN5flash11enable_sm90INS1_16FlashAttnFwdSm90INS1_25CollectiveMainloopFwdSm90ILi2EN4cute5tupleIJNS5_1CILi1EEES8_S8_EEENS6_IJNS7_ILi128EEENS7_ILi176EEESA_EEELi128ENS_10bfloat16_tEfNS_4arch4Sm90ELb0ELb0ELb1ELb1ELb0ELb0ELb0ELb1ELb1ELb1ELb0ELb0EEENS1_21CollectiveEpilogueFwdINS6_IJSA_SA_SB_EEES9_SD_SF_Li256ELb1ELb1ELb0ELb0EEENS1_36VarlenDynamicPersistentTileSchedulerILi128ELi176ELi256ELi128ELb0ELb1ELb1ELb0ELb1ELb1EEEEEEEEEvNT_6ParamsE,"ax",@progbits
	.align	128
.text._ZN7cutlass13device_kernelIN5flash11enable_sm90INS1_16FlashAttnFwdSm90INS1_25CollectiveMainloopFwdSm90ILi2EN4cute5tupleIJNS5_1CILi1EEES8_S8_EEENS6_IJNS7_ILi128EEENS7_ILi176EEESA_EEELi128ENS_10bfloat16_tEfNS_4arch4Sm90ELb0ELb0ELb1ELb1ELb0ELb0ELb0ELb1ELb1ELb1ELb0ELb0EEENS1_21CollectiveEpilogueFwdINS6_IJSA_SA_SB_EEES9_SD_SF_Li256ELb1ELb1ELb0ELb0EEENS1_36VarlenDynamicPersistentTileSchedulerILi128ELi176ELi256ELi128ELb0ELb1ELb1ELb0ELb1ELb1EEEEEEEEEvNT_6ParamsE:
        .type           _ZN7cutlass13device_kernelIN5flash11enable_sm90INS1_16FlashAttnFwdSm90INS1_25CollectiveMainloopFwdSm90ILi2EN4cute5tupleIJNS5_1CILi1EEES8_S8_EEENS6_IJNS7_ILi128EEENS7_ILi176EEESA_EEELi128ENS_10bfloat16_tEfNS_4arch4Sm90ELb0ELb0ELb1ELb1ELb0ELb0ELb0ELb1ELb1ELb1ELb0ELb0EEENS1_21CollectiveEpilogueFwdINS6_IJSA_SA_SB_EEES9_SD_SF_Li256ELb1ELb1ELb0ELb0EEENS1_36VarlenDynamicPersistentTileSchedulerILi128ELi176ELi256ELi128ELb0ELb1ELb1ELb0ELb1ELb1EEEEEEEEEvNT_6ParamsE,@function
        .size           _ZN7cutlass13device_kernelIN5flash11enable_sm90INS1_16FlashAttnFwdSm90INS1_25CollectiveMainloopFwdSm90ILi2EN4cute5tupleIJNS5_1CILi1EEES8_S8_EEENS6_IJNS7_ILi128EEENS7_ILi176EEESA_EEELi128ENS_10bfloat16_tEfNS_4arch4Sm90ELb0ELb0ELb1ELb1ELb0ELb0ELb0ELb1ELb1ELb1ELb0ELb0EEENS1_21CollectiveEpilogueFwdINS6_IJSA_SA_SB_EEES9_SD_SF_Li256ELb1ELb1ELb0ELb0EEENS1_36VarlenDynamicPersistentTileSchedulerILi128ELi176ELi256ELi128ELb0ELb1ELb1ELb0ELb1ELb1EEEEEEEEEvNT_6ParamsE,(.L_x_12 - _ZN7cutlass13device_kernelIN5flash11enable_sm90INS1_16FlashAttnFwdSm90INS1_25CollectiveMainloopFwdSm90ILi2EN4cute5tupleIJNS5_1CILi1EEES8_S8_EEENS6_IJNS7_ILi128EEENS7_ILi176EEESA_EEELi128ENS_10bfloat16_tEfNS_4arch4Sm90ELb0ELb0ELb1ELb1ELb0ELb0ELb0ELb1ELb1ELb1ELb0ELb0EEENS1_21CollectiveEpilogueFwdINS6_IJSA_SA_SB_EEES9_SD_SF_Li256ELb1ELb1ELb0ELb0EEENS1_36VarlenDynamicPersistentTileSchedulerILi128ELi176ELi256ELi128ELb0ELb1ELb1ELb0ELb1ELb1EEEEEEEEEvNT_6ParamsE)
        .other          _ZN7cutlass13device_kernelIN5flash11enable_sm90INS1_16FlashAttnFwdSm90INS1_25CollectiveMainloopFwdSm90ILi2EN4cute5tupleIJNS5_1CILi1EEES8_S8_EEENS6_IJNS7_ILi128EEENS7_ILi176EEESA_EEELi128ENS_10bfloat16_tEfNS_4arch4Sm90ELb0ELb0ELb1ELb1ELb0ELb0ELb0ELb1ELb1ELb1ELb0ELb0EEENS1_21CollectiveEpilogueFwdINS6_IJSA_SA_SB_EEES9_SD_SF_Li256ELb1ELb1ELb0ELb0EEENS1_36VarlenDynamicPersistentTileSchedulerILi128ELi176ELi256ELi128ELb0ELb1ELb1ELb0ELb1ELb1EEEEEEEEEvNT_6ParamsE,@"STO_CUDA_ENTRY STV_DEFAULT"
_ZN7cutlass13device_kernelIN5flash11enable_sm90INS1_16FlashAttnFwdSm90INS1_25CollectiveMainloopFwdSm90ILi2EN4cute5tupleIJNS5_1CILi1EEES8_S8_EEENS6_IJNS7_ILi128EEENS7_ILi176EEESA_EEELi128ENS_10bfloat16_tEfNS_4arch4Sm90ELb0ELb0ELb1ELb1ELb0ELb0ELb0ELb1ELb1ELb1ELb0ELb0EEENS1_21CollectiveEpilogueFwdINS6_IJSA_SA_SB_EEES9_SD_SF_Li256ELb1ELb1ELb0ELb0EEENS1_36VarlenDynamicPersistentTileSchedulerILi128ELi176ELi256ELi128ELb0ELb1ELb1ELb0ELb1ELb1EEEEEEEEEvNT_6ParamsE:
[----:B------:R-:W-:Y:S01]  /*0000*/  LDC R1, c[0x0][0x37c] ;  /* 0x0000df00ff017b82 */ /* 0x000fe20000000800 */
[----:B------:R-:W-:Y:S05]  /*0010*/  EXIT ;  /* 0x000000000000794d */ /* 0x000fea0003800000 */
.L_x_2:
        /* <DEDUP_REMOVED lines=14> */
.L_x_12:


//--------------------- .text._ZN7cutlass13device_kernelIN5flash11enable_sm90INS1_16FlashAttnFwdSm90INS1_25CollectiveMainloopFwdSm90ILi2EN4cute5tupleIJNS5_1CILi1EEES8_S8_EEENS6_IJNS7_ILi128EEENS7_ILi176EEESA_EEELi128ENS_10bfloat16_tEfNS_4arch4Sm90ELb0ELb0ELb1ELb1ELb0ELb1ELb0ELb1ELb1ELb1ELb0ELb0EEENS1_21CollectiveEpilogueFwdINS6_IJSA_SA_SB_EEES9_SD_SF_Li256ELb1ELb1ELb0ELb0EEENS1_36VarlenDynamicPersistentTileSchedulerILi128ELi176ELi256ELi128ELb0ELb1ELb1ELb0ELb1ELb1EEEEEEEEEvNT_6ParamsE --------------------------
	.section	.text._ZN7cutlass13device_kernelIN5flash11enable_sm90INS1_16FlashAttnFwdSm90INS1_25CollectiveMainloopFwdSm90ILi2EN4cute5tupleIJNS5_1CILi1EEES8_S8_EEENS6_IJNS7_ILi128EEENS7_ILi176EEESA_EEELi128ENS_10bfloat16_tEfNS_4arch4Sm90ELb0ELb0ELb1ELb1ELb0ELb1ELb0ELb1ELb1ELb1ELb0ELb0EEENS1_21CollectiveEpilogueFwdINS6_IJSA_SA_SB_EEES9_SD_SF_Li256ELb1ELb1ELb0ELb0EEENS1_36VarlenDynamicPersistentTileSchedulerILi128ELi176ELi256ELi128ELb0ELb1ELb1ELb0ELb1ELb1EEEEEEEEEvNT_6ParamsE,"ax",@progbits
	.align	128
.text._ZN7cutlass13device_kernelIN5flash11enable_sm90INS1_16FlashAttnFwdSm90INS1_25CollectiveMainloopFwdSm90ILi2EN4cute5tupleIJNS5_1CILi1EEES8_S8_EEENS6_IJNS7_ILi128EEENS7_ILi176EEESA_EEELi128ENS_10bfloat16_tEfNS_4arch4Sm90ELb0ELb0ELb1ELb1ELb0ELb1ELb0ELb1ELb1ELb1ELb0ELb0EEENS1_21CollectiveEpilogueFwdINS6_IJSA_SA_SB_EEES9_SD_SF_Li256ELb1ELb1ELb0ELb0EEENS1_36VarlenDynamicPersistentTileSchedulerILi128ELi176ELi256ELi128ELb0ELb1ELb1ELb0ELb1ELb1EEEEEEEEEvNT_6ParamsE:
        .type           _ZN7cutlass13device_kernelIN5flash11enable_sm90INS1_16FlashAttnFwdSm90INS1_25CollectiveMainloopFwdSm90ILi2EN4cute5tupleIJNS5_1CILi1EEES8_S8_EEENS6_IJNS7_ILi128EEENS7_ILi176EEESA_EEELi128ENS_10bfloat16_tEfNS_4arch4Sm90ELb0ELb0ELb1ELb1ELb0ELb1ELb0ELb1ELb1ELb1ELb0ELb0EEENS1_21CollectiveEpilogueFwdINS6_IJSA_SA_SB_EEES9_SD_SF_Li256ELb1ELb1ELb0ELb0EEENS1_36VarlenDynamicPersistentTileSchedulerILi128ELi176ELi256ELi128ELb0ELb1ELb1ELb0ELb1ELb1EEEEEEEEEvNT_6ParamsE,@function
        .size           _ZN7cutlass13device_kernelIN5flash11enable_sm90INS1_16FlashAttnFwdSm90INS1_25CollectiveMainloopFwdSm90ILi2EN4cute5tupleIJNS5_1CILi1EEES8_S8_EEENS6_IJNS7_ILi128EEENS7_ILi176EEESA_EEELi128ENS_10bfloat16_tEfNS_4arch4Sm90ELb0ELb0ELb1ELb1ELb0ELb1ELb0ELb1ELb1ELb1ELb0ELb0EEENS1_21CollectiveEpilogueFwdINS6_IJSA_SA_SB_EEES9_SD_SF_Li256ELb1ELb1ELb0ELb0EEENS1_36VarlenDynamicPersistentTileSchedulerILi128ELi176ELi256ELi128ELb0ELb1ELb1ELb0ELb1ELb1EEEEEEEEEvNT_6ParamsE,(.L_x_13 - _ZN7cutlass13device_kernelIN5flash11enable_sm90INS1_16FlashAttnFwdSm90INS1_25CollectiveMainloopFwdSm90ILi2EN4cute5tupleIJNS5_1CILi1EEES8_S8_EEENS6_IJNS7_ILi128EEENS7_ILi176EEESA_EEELi128ENS_10bfloat16_tEfNS_4arch4Sm90ELb0ELb0ELb1ELb1ELb0ELb1ELb0ELb1ELb1ELb1ELb0ELb0EEENS1_21CollectiveEpilogueFwdINS6_IJSA_SA_SB_EEES9_SD_SF_Li256ELb1ELb1ELb0ELb0EEENS1_36VarlenDynamicPersistentTileSchedulerILi128ELi176ELi256ELi128ELb0ELb1ELb1ELb0ELb1ELb1EEEEEEEEEvNT_6ParamsE)
        .other          _ZN7cutlass13device_kernelIN5flash11enable_sm90INS1_16FlashAttnFwdSm90INS1_25CollectiveMainloopFwdSm90ILi2EN4cute5tupleIJNS5_1CILi1EEES8_S8_EEENS6_IJNS7_ILi128EEENS7_ILi176EEESA_EEELi128ENS_10bfloat16_tEfNS_4arch4Sm90ELb0ELb0ELb1ELb1ELb0ELb1ELb0ELb1ELb1ELb1ELb0ELb0EEENS1_21CollectiveEpilogueFwdINS6_IJSA_SA_SB_EEES9_SD_SF_Li256ELb1ELb1ELb0ELb0EEENS1_36VarlenDynamicPersistentTileSchedulerILi128ELi176ELi256ELi128ELb0ELb1ELb1ELb0ELb1ELb1EEEEEEEEEvNT_6ParamsE,@"STO_CUDA_ENTRY STV_DEFAULT"
_ZN7cutlass13device_kernelIN5flash11enable_sm90INS1_16FlashAttnFwdSm90INS1_25CollectiveMainloopFwdSm90ILi2EN4cute5tupleIJNS5_1CILi1EEES8_S8_EEENS6_IJNS7_ILi128EEENS7_ILi176EEESA_EEELi128ENS_10bfloat16_tEfNS_4arch4Sm90ELb0ELb0ELb1ELb1ELb0ELb1ELb0ELb1ELb1ELb1ELb0ELb0EEENS1_21CollectiveEpilogueFwdINS6_IJSA_SA_SB_EEES9_SD_SF_Li256ELb1ELb1ELb0ELb0EEENS1_36VarlenDynamicPersistentTileSchedulerILi128ELi176ELi256ELi128ELb0ELb1ELb1ELb0ELb1ELb1EEEEEEEEEvNT_6ParamsE:
[----:B------:R-:W-:Y:S01]  /*0000*/  LDC R1, c[0x0][0x37c] ;  /* 0x0000df00ff017b82 */ /* 0x000fe20000000800 */
[----:B------:R-:W-:Y:S05]  /*0010*/  EXIT ;  /* 0x000000000000794d */ /* 0x000fea0003800000 */
.L_x_3:
        /* <DEDUP_REMOVED lines=14> */
.L_x_13:


//--------------------- .text._ZN7cutlass13device_kernelIN5flash11enable_sm90INS1_16FlashAttnFwdSm90INS1_25CollectiveMainloopFwdSm90ILi2EN4cute5tupleIJNS5_1CILi1EEES8_S8_EEENS6_IJNS7_ILi128EEESA_SA_EEELi128ENS_10bfloat16_tEfNS_4arch4Sm90ELb0ELb1ELb1ELb0ELb0ELb0ELb0ELb1ELb1ELb1ELb0ELb0EEENS1_21CollectiveEpilogueFwdISB_S9_SC_SE_Li256ELb0ELb1ELb0ELb0EEENS1_30DynamicPersistentTileSchedulerILi256ELi128ELb0ELb1ELb1EEEEEEEEEvNT_6ParamsE --------------------------
	.section	.text._ZN7cutlass13device_kernelIN5flash11enable_sm90INS1_16FlashAttnFwdSm90INS1_25CollectiveMainloopFwdSm90ILi2EN4cute5tupleIJNS5_1CILi1EEES8_S8_EEENS6_IJNS7_ILi128EEESA_SA_EEELi128ENS_10bfloat16_tEfNS_4arch4Sm90ELb0ELb1ELb1ELb0ELb0ELb0ELb0ELb1ELb1ELb1ELb0ELb0EEENS1_21CollectiveEpilogueFwdISB_S9_SC_SE_Li256ELb0ELb1ELb0ELb0EEENS1_30DynamicPersistentTileSchedulerILi256ELi128ELb0ELb1ELb1EEEEEEEEEvNT_6ParamsE,"ax",@progbits
	.align	128
.text._ZN7cutlass13device_kernelIN5flash11enable_sm90INS1_16FlashAttnFwdSm90INS1_25CollectiveMainloopFwdSm90ILi2EN4cute5tupleIJNS5_1CILi1EEES8_S8_EEENS6_IJNS7_ILi128EEESA_SA_EEELi128ENS_10bfloat16_tEfNS_4arch4Sm90ELb0ELb1ELb1ELb0ELb0ELb0ELb0ELb1ELb1ELb1ELb0ELb0EEENS1_21CollectiveEpilogueFwdISB_S9_SC_SE_Li256ELb0ELb1ELb0ELb0EEENS1_30DynamicPersistentTileSchedulerILi256ELi128ELb0ELb1ELb1EEEEEEEEEvNT_6ParamsE:
        .type           _ZN7cutlass13device_kernelIN5flash11enable_sm90INS1_16FlashAttnFwdSm90INS1_25CollectiveMainloopFwdSm90ILi2EN4cute5tupleIJNS5_1CILi1EEES8_S8_EEENS6_IJNS7_ILi128EEESA_SA_EEELi128ENS_10bfloat16_tEfNS_4arch4Sm90ELb0ELb1ELb1ELb0ELb0ELb0ELb0ELb1ELb1ELb1ELb0ELb0EEENS1_21CollectiveEpilogueFwdISB_S9_SC_SE_Li256ELb0ELb1ELb0ELb0EEENS1_30DynamicPersistentTileSchedulerILi256ELi128ELb0ELb1ELb1EEEEEEEEEvNT_6ParamsE,@function
        .size           _ZN7cutlass13device_kernelIN5flash11enable_sm90INS1_16FlashAttnFwdSm90INS1_25CollectiveMainloopFwdSm90ILi2EN4cute5tupleIJNS5_1CILi1EEES8_S8_EEENS6_IJNS7_ILi128EEESA_SA_EEELi128ENS_10bfloat16_tEfNS_4arch4Sm90ELb0ELb1ELb1ELb0ELb0ELb0ELb0ELb1ELb1ELb1ELb0ELb0EEENS1_21CollectiveEpilogueFwdISB_S9_SC_SE_Li256ELb0ELb1ELb0ELb0EEENS1_30DynamicPersistentTileSchedulerILi256ELi128ELb0ELb1ELb1EEEEEEEEEvNT_6ParamsE,(.L_x_14 - _ZN7cutlass13device_kernelIN5flash11enable_sm90INS1_16FlashAttnFwdSm90INS1_25CollectiveMainloopFwdSm90ILi2EN4cute5tupleIJNS5_1CILi1EEES8_S8_EEENS6_IJNS7_ILi128EEESA_SA_EEELi128ENS_10bfloat16_tEfNS_4arch4Sm90ELb0ELb1ELb1ELb0ELb0ELb0ELb0ELb1ELb1ELb1ELb0ELb0EEENS1_21CollectiveEpilogueFwdISB_S9_SC_SE_Li256ELb0ELb1ELb0ELb0EEENS1_30DynamicPersistentTileSchedulerILi256ELi128ELb0ELb1ELb1EEEEEEEEEvNT_6ParamsE)
        .other          _ZN7cutlass13device_kernelIN5flash11enable_sm90INS1_16FlashAttnFwdSm90INS1_25CollectiveMainloopFwdSm90ILi2EN4cute5tupleIJNS5_1CILi1EEES8_S8_EEENS6_IJNS7_ILi128EEESA_SA_EEELi128ENS_10bfloat16_tEfNS_4arch4Sm90ELb0ELb1ELb1ELb0ELb0ELb0ELb0ELb1ELb1ELb1ELb0ELb0EEENS1_21CollectiveEpilogueFwdISB_S9_SC_SE_Li256ELb0ELb1ELb0ELb0EEENS1_30DynamicPersistentTileSchedulerILi256ELi128ELb0ELb1ELb1EEEEEEEEEvNT_6ParamsE,@"STO_CUDA_ENTRY STV_DEFAULT"
_ZN7cutlass13device_kernelIN5flash11enable_sm90INS1_16FlashAttnFwdSm90INS1_25CollectiveMainloopFwdSm90ILi2EN4cute5tupleIJNS5_1CILi1EEES8_S8_EEENS6_IJNS7_ILi128EEESA_SA_EEELi128ENS_10bfloat16_tEfNS_4arch4Sm90ELb0ELb1ELb1ELb0ELb0ELb0ELb0ELb1ELb1ELb1ELb0ELb0EEENS1_21CollectiveEpilogueFwdISB_S9_SC_SE_Li256ELb0ELb1ELb0ELb0EEENS1_30DynamicPersistentTileSchedulerILi256ELi128ELb0ELb1ELb1EEEEEEEEEvNT_6ParamsE:
[----:B------:R-:W-:Y:S01]  /*0000*/  LDC R1, c[0x0][0x37c] ;  /* 0x0000df00ff017b82 */ /* 0x000fe20000000800 */
[----:B------:R-:W-:Y:S05]  /*0010*/  EXIT ;  /* 0x000000000000794d */ /* 0x000fea0003800000 */
.L_x_4:
        /* <DEDUP_REMOVED lines=14> */
.L_x_14:


//--------------------- .text._ZN7cutlass13device_kernelIN5flash11enable_sm90INS1_16FlashAttnFwdSm90INS1_25CollectiveMainloopFwdSm90ILi2EN4cute5tupleIJNS5_1CILi1EEES8_S8_EEENS6_IJNS7_ILi128EEESA_SA_EEELi128ENS_10bfloat16_tEfNS_4arch4Sm90ELb0ELb1ELb1ELb1ELb0ELb0ELb0ELb1ELb1ELb1ELb0ELb0EEENS1_21CollectiveEpilogueFwdISB_S9_SC_SE_Li256ELb1ELb1ELb0ELb0EEENS1_36VarlenDynamicPersistentTileSchedulerILi128ELi128ELi256ELi128ELb0ELb1ELb1ELb1ELb0ELb1EEEEEEEEEvNT_6ParamsE --------------------------
	.section	.text._ZN7cutlass13device_kernelIN5flash11enable_sm90INS1_16FlashAttnFwdSm90INS1_25CollectiveMainloopFwdSm90ILi2EN4cute5tupleIJNS5_1CILi1EEES8_S8_EEENS6_IJNS7_ILi128EEESA_SA_EEELi128ENS_10bfloat16_tEfNS_4arch4Sm90ELb0ELb1ELb1ELb1ELb0ELb0ELb0ELb1ELb1ELb1ELb0ELb0EEENS1_21CollectiveEpilogueFwdISB_S9_SC_SE_Li256ELb1ELb1ELb0ELb0EEENS1_36VarlenDynamicPersistentTileSchedulerILi128ELi128ELi256ELi128ELb0ELb1ELb1ELb1ELb0ELb1EEEEEEEEEvNT_6ParamsE,"ax",@progbits
	.align	128
.text._ZN7cutlass13device_kernelIN5flash11enable_sm90INS1_16FlashAttnFwdSm90INS1_25CollectiveMainloopFwdSm90ILi2EN4cute5tupleIJNS5_1CILi1EEES8_S8_EEENS6_IJNS7_ILi128EEESA_SA_EEELi128ENS_10bfloat16_tEfNS_4arch4Sm90ELb0ELb1ELb1ELb1ELb0ELb0ELb0ELb1ELb1ELb1ELb0ELb0EEENS1_21CollectiveEpilogueFwdISB_S9_SC_SE_Li256ELb1ELb1ELb0ELb0EEENS1_36VarlenDynamicPersistentTileSchedulerILi128ELi128ELi256ELi128ELb0ELb1ELb1ELb1ELb0ELb1EEEEEEEEEvNT_6ParamsE:
        .type           _ZN7cutlass13device_kernelIN5flash11enable_sm90INS1_16FlashAttnFwdSm90INS1_25CollectiveMainloopFwdSm90ILi2EN4cute5tupleIJNS5_1CILi1EEES8_S8_EEENS6_IJNS7_ILi128EEESA_SA_EEELi128ENS_10bfloat16_tEfNS_4arch4Sm90ELb0ELb1ELb1ELb1ELb0ELb0ELb0ELb1ELb1ELb1ELb0ELb0EEENS1_21CollectiveEpilogueFwdISB_S9_SC_SE_Li256ELb1ELb1ELb0ELb0EEENS1_36VarlenDynamicPersistentTileSchedulerILi128ELi128ELi256ELi128ELb0ELb1ELb1ELb1ELb0ELb1EEEEEEEEEvNT_6ParamsE,@function
        .size           _ZN7cutlass13device_kernelIN5flash11enable_sm90INS1_16FlashAttnFwdSm90INS1_25CollectiveMainloopFwdSm90ILi2EN4cute5tupleIJNS5_1CILi1EEES8_S8_EEENS6_IJNS7_ILi128EEESA_SA_EEELi128ENS_10bfloat16_tEfNS_4arch4Sm90ELb0ELb1ELb1ELb1ELb0ELb0ELb0ELb1ELb1ELb1ELb0ELb0EEENS1_21CollectiveEpilogueFwdISB_S9_SC_SE_Li256ELb1ELb1ELb0ELb0EEENS1_36VarlenDynamicPersistentTileSchedulerILi128ELi128ELi256ELi128ELb0ELb1ELb1ELb1ELb0ELb1EEEEEEEEEvNT_6ParamsE,(.L_x_15 - _ZN7cutlass13device_kernelIN5flash11enable_sm90INS1_16FlashAttnFwdSm90INS1_25CollectiveMainloopFwdSm90ILi2EN4cute5tupleIJNS5_1CILi1EEES8_S8_EEENS6_IJNS7_ILi128EEESA_SA_EEELi128ENS_10bfloat16_tEfNS_4arch4Sm90ELb0ELb1ELb1ELb1ELb0ELb0ELb0ELb1ELb1ELb1ELb0ELb0EEENS1_21CollectiveEpilogueFwdISB_S9_SC_SE_Li256ELb1ELb1ELb0ELb0EEENS1_36VarlenDynamicPersistentTileSchedulerILi128ELi128ELi256ELi128ELb0ELb1ELb1ELb1ELb0ELb1EEEEEEEEEvNT_6ParamsE)
        .other          _ZN7cutlass13device_kernelIN5flash11enable_sm90INS1_16FlashAttnFwdSm90INS1_25CollectiveMainloopFwdSm90ILi2EN4cute5tupleIJNS5_1CILi1EEES8_S8_EEENS6_IJNS7_ILi128EEESA_SA_EEELi128ENS_10bfloat16_tEfNS_4arch4Sm90ELb0ELb1ELb1ELb1ELb0ELb0ELb0ELb1ELb1ELb1ELb0ELb0EEENS1_21CollectiveEpilogueFwdISB_S9_SC_SE_Li256ELb1ELb1ELb0ELb0EEENS1_36VarlenDynamicPersistentTileSchedulerILi128ELi128ELi256ELi128ELb0ELb1ELb1ELb1ELb0ELb1EEEEEEEEEvNT_6ParamsE,@"STO_CUDA_ENTRY STV_DEFAULT"
_ZN7cutlass13device_kernelIN5flash11enable_sm90INS1_16FlashAttnFwdSm90INS1_25CollectiveMainloopFwdSm90ILi2EN4cute5tupleIJNS5_1CILi1EEES8_S8_EEENS6_IJNS7_ILi128EEESA_SA_EEELi128ENS_10bfloat16_tEfNS_4arch4Sm90ELb0ELb1ELb1ELb1ELb0ELb0ELb0ELb1ELb1ELb1ELb0ELb0EEENS1_21CollectiveEpilogueFwdISB_S9_SC_SE_Li256ELb1ELb1ELb0ELb0EEENS1_36VarlenDynamicPersistentTileSchedulerILi128ELi128ELi256ELi128ELb0ELb1ELb1ELb1ELb0ELb1EEEEEEEEEvNT_6ParamsE:
[----:B------:R-:W-:Y:S01]  /*0000*/  LDC R1, c[0x0][0x37c] ;  /* 0x0000df00ff017b82 */ /* 0x000fe20000000800 */
[----:B------:R-:W-:Y:S05]  /*0010*/  EXIT ;  /* 0x000000000000794d */ /* 0x000fea0003800000 */
.L_x_5:
        /* <DEDUP_REMOVED lines=14> */
.L_x_15:


//--------------------- .text._ZN7cutlass13device_kernelIN5flash11enable_sm90INS1_16FlashAttnFwdSm90INS1_25CollectiveMainloopFwdSm90ILi2EN4cute5tupleIJNS5_1CILi1EEES8_S8_EEENS6_IJNS7_ILi128EEESA_SA_EEELi128ENS_10bfloat16_tEfNS_4arch4Sm90ELb0ELb1ELb1ELb1ELb0ELb1ELb0ELb1ELb1ELb1ELb0ELb0EEENS1_21CollectiveEpilogueFwdISB_S9_SC_SE_Li256ELb1ELb1ELb0ELb0EEENS1_36VarlenDynamicPersistentTileSchedulerILi128ELi128ELi256ELi128ELb0ELb1ELb1ELb1ELb0ELb1EEEEEEEEEvNT_6ParamsE --------------------------
	.section	.text._ZN7cutlass13device_kernelIN5flash11enable_sm90INS1_16FlashAttnFwdSm90INS1_25CollectiveMainloopFwdSm90ILi2EN4cute5tupleIJNS5_1CILi1EEES8_S8_EEENS6_IJNS7_ILi128EEESA_SA_EEELi128ENS_10bfloat16_tEfNS_4arch4Sm90ELb0ELb1ELb1ELb1ELb0ELb1ELb0ELb1ELb1ELb1ELb0ELb0EEENS1_21CollectiveEpilogueFwdISB_S9_SC_SE_Li256ELb1ELb1ELb0ELb0EEENS1_36VarlenDynamicPersistentTileSchedulerILi128ELi128ELi256ELi128ELb0ELb1ELb1ELb1ELb0ELb1EEEEEEEEEvNT_6ParamsE,"ax",@progbits
	.align	128
.text._ZN7cutlass13device_kernelIN5flash11enable_sm90INS1_16FlashAttnFwdSm90INS1_25CollectiveMainloopFwdSm90ILi2EN4cute5tupleIJNS5_1CILi1EEES8_S8_EEENS6_IJNS7_ILi128EEESA_SA_EEELi128ENS_10bfloat16_tEfNS_4arch4Sm90ELb0ELb1ELb1ELb1ELb0ELb1ELb0ELb1ELb1ELb1ELb0ELb0EEENS1_21CollectiveEpilogueFwdISB_S9_SC_SE_Li256ELb1ELb1ELb0ELb0EEENS1_36VarlenDynamicPersistentTileSchedulerILi128ELi128ELi256ELi128ELb0ELb1ELb1ELb1ELb0ELb1EEEEEEEEEvNT_6ParamsE:
        .type           _ZN7cutlass13device_kernelIN5flash11enable_sm90INS1_16FlashAttnFwdSm90INS1_25CollectiveMainloopFwdSm90ILi2EN4cute5tupleIJNS5_1CILi1EEES8_S8_EEENS6_IJNS7_ILi128EEESA_SA_EEELi128ENS_10bfloat16_tEfNS_4arch4Sm90ELb0ELb1ELb1ELb1ELb0ELb1ELb0ELb1ELb1ELb1ELb0ELb0EEENS1_21CollectiveEpilogueFwdISB_S9_SC_SE_Li256ELb1ELb1ELb0ELb0EEENS1_36VarlenDynamicPersistentTileSchedulerILi128ELi128ELi256ELi128ELb0ELb1ELb1ELb1ELb0ELb1EEEEEEEEEvNT_6ParamsE,@function
        .size           _ZN7cutlass13device_kernelIN5flash11enable_sm90INS1_16FlashAttnFwdSm90INS1_25CollectiveMainloopFwdSm90ILi2EN4cute5tupleIJNS5_1CILi1EEES8_S8_EEENS6_IJNS7_ILi128EEESA_SA_EEELi128ENS_10bfloat16_tEfNS_4arch4Sm90ELb0ELb1ELb1ELb1ELb0ELb1ELb0ELb1ELb1ELb1ELb0ELb0EEENS1_21CollectiveEpilogueFwdISB_S9_SC_SE_Li256ELb1ELb1ELb0ELb0EEENS1_36VarlenDynamicPersistentTileSchedulerILi128ELi128ELi256ELi128ELb0ELb1ELb1ELb1ELb0ELb1EEEEEEEEEvNT_6ParamsE,(.L_x_16 - _ZN7cutlass13device_kernelIN5flash11enable_sm90INS1_16FlashAttnFwdSm90INS1_25CollectiveMainloopFwdSm90ILi2EN4cute5tupleIJNS5_1CILi1EEES8_S8_EEENS6_IJNS7_ILi128EEESA_SA_EEELi128ENS_10bfloat16_tEfNS_4arch4Sm90ELb0ELb1ELb1ELb1ELb0ELb1ELb0ELb1ELb1ELb1ELb0ELb0EEENS1_21CollectiveEpilogueFwdISB_S9_SC_SE_Li256ELb1ELb1ELb0ELb0EEENS1_36VarlenDynamicPersistentTileSchedulerILi128ELi128ELi256ELi128ELb0ELb1ELb1ELb1ELb0ELb1EEEEEEEEEvNT_6ParamsE)
        .other          _ZN7cutlass13device_kernelIN5flash11enable_sm90INS1_16FlashAttnFwdSm90INS1_25CollectiveMainloopFwdSm90ILi2EN4cute5tupleIJNS5_1CILi1EEES8_S8_EEENS6_IJNS7_ILi128EEESA_SA_EEELi128ENS_10bfloat16_tEfNS_4arch4Sm90ELb0ELb1ELb1ELb1ELb0ELb1ELb0ELb1ELb1ELb1ELb0ELb0EEENS1_21CollectiveEpilogueFwdISB_S9_SC_SE_Li256ELb1ELb1ELb0ELb0EEENS1_36VarlenDynamicPersistentTileSchedulerILi128ELi128ELi256ELi128ELb0ELb1ELb1ELb1ELb0ELb1EEEEEEEEEvNT_6ParamsE,@"STO_CUDA_ENTRY STV_DEFAULT"
_ZN7cutlass13device_kernelIN5flash11enable_sm90INS1_16FlashAttnFwdSm90INS1_25CollectiveMainloopFwdSm90ILi2EN4cute5tupleIJNS5_1CILi1EEES8_S8_EEENS6_IJNS7_ILi128EEESA_SA_EEELi128ENS_10bfloat16_tEfNS_4arch4Sm90ELb0ELb1ELb1ELb1ELb0ELb1ELb0ELb1ELb1ELb1ELb0ELb0EEENS1_21CollectiveEpilogueFwdISB_S9_SC_SE_Li256ELb1ELb1ELb0ELb0EEENS1_36VarlenDynamicPersistentTileSchedulerILi128ELi128ELi256ELi128ELb0ELb1ELb1ELb1ELb0ELb1EEEEEEEEEvNT_6ParamsE:
[----:B------:R-:W-:Y:S01]  /*0000*/  LDC R1, c[0x0][0x37c] ;  /* 0x0000df00ff017b82 */ /* 0x000fe20000000800 */
[----:B------:R-:W-:Y:S05]  /*0010*/  EXIT ;  /* 0x000000000000794d */ /* 0x000fea0003800000 */
.L_x_6:
        /* <DEDUP_REMOVED lines=14> */
.L_x_16:


//--------------------- .text._ZN7cutlass13device_kernelIN5flash11enable_sm90INS1_16FlashAttnFwdSm90INS1_25CollectiveMainloopFwdSm90ILi2EN4cute5tupleIJNS5_1CILi1EEES8_S8_EEENS6_IJNS7_ILi128EEESA_SA_EEELi128ENS_10bfloat16_tEfNS_4arch4Sm90ELb1ELb0ELb1ELb0ELb0ELb0ELb0ELb1ELb1ELb1ELb0ELb0EEENS1_21CollectiveEpilogueFwdISB_S9_SC_SE_Li256ELb0ELb1ELb0ELb0EEENS1_30DynamicPersistentTileSchedulerILi256ELi128ELb0ELb1ELb1EEEEEEEEEvNT_6ParamsE --------------------------
	.section	.text._ZN7cutlass13device_kernelIN5flash11enable_sm90INS1_16FlashAttnFwdSm90INS1_25CollectiveMainloopFwdSm90ILi2EN4cute5tupleIJNS5_1CILi1EEES8_S8_EEENS6_IJNS7_ILi128EEESA_SA_EEELi128ENS_10bfloat16_tEfNS_4arch4Sm90ELb1ELb0ELb1ELb0ELb0ELb0ELb0ELb1ELb1ELb1ELb0ELb0EEENS1_21CollectiveEpilogueFwdISB_S9_SC_SE_Li256ELb0ELb1ELb0ELb0EEENS1_30DynamicPersistentTileSchedulerILi256ELi128ELb0ELb1ELb1EEEEEEEEEvNT_6ParamsE,"ax",@progbits
	.align	128
.text._ZN7cutlass13device_kernelIN5flash11enable_sm90INS1_16FlashAttnFwdSm90INS1_25CollectiveMainloopFwdSm90ILi2EN4cute5tupleIJNS5_1CILi1EEES8_S8_EEENS6_IJNS7_ILi128EEESA_SA_EEELi128ENS_10bfloat16_tEfNS_4arch4Sm90ELb1ELb0ELb1ELb0ELb0ELb0ELb0ELb1ELb1ELb1ELb0ELb0EEENS1_21CollectiveEpilogueFwdISB_S9_SC_SE_Li256ELb0ELb1ELb0ELb0EEENS1_30DynamicPersistentTileSchedulerILi256ELi128ELb0ELb1ELb1EEEEEEEEEvNT_6ParamsE:
        .type           _ZN7cutlass13device_kernelIN5flash11enable_sm90INS1_16FlashAttnFwdSm90INS1_25CollectiveMainloopFwdSm90ILi2EN4cute5tupleIJNS5_1CILi1EEES8_S8_EEENS6_IJNS7_ILi128EEESA_SA_EEELi128ENS_10bfloat16_tEfNS_4arch4Sm90ELb1ELb0ELb1ELb0ELb0ELb0ELb0ELb1ELb1ELb1ELb0ELb0EEENS1_21CollectiveEpilogueFwdISB_S9_SC_SE_Li256ELb0ELb1ELb0ELb0EEENS1_30DynamicPersistentTileSchedulerILi256ELi128ELb0ELb1ELb1EEEEEEEEEvNT_6ParamsE,@function
        .size           _ZN7cutlass13device_kernelIN5flash11enable_sm90INS1_16FlashAttnFwdSm90INS1_25CollectiveMainloopFwdSm90ILi2EN4cute5tupleIJNS5_1CILi1EEES8_S8_EEENS6_IJNS7_ILi128EEESA_SA_EEELi128ENS_10bfloat16_tEfNS_4arch4Sm90ELb1ELb0ELb1ELb0ELb0ELb0ELb0ELb1ELb1ELb1ELb0ELb0EEENS1_21CollectiveEpilogueFwdISB_S9_SC_SE_Li256ELb0ELb1ELb0ELb0EEENS1_30DynamicPersistentTileSchedulerILi256ELi128ELb0ELb1ELb1EEEEEEEEEvNT_6ParamsE,(.L_x_17 - _ZN7cutlass13device_kernelIN5flash11enable_sm90INS1_16FlashAttnFwdSm90INS1_25CollectiveMainloopFwdSm90ILi2EN4cute5tupleIJNS5_1CILi1EEES8_S8_EEENS6_IJNS7_ILi128EEESA_SA_EEELi128ENS_10bfloat16_tEfNS_4arch4Sm90ELb1ELb0ELb1ELb0ELb0ELb0ELb0ELb1ELb1ELb1ELb0ELb0EEENS1_21CollectiveEpilogueFwdISB_S9_SC_SE_Li256ELb0ELb1ELb0ELb0EEENS1_30DynamicPersistentTileSchedulerILi256ELi128ELb0ELb1ELb1EEEEEEEEEvNT_6ParamsE)
        .other          _ZN7cutlass13device_kernelIN5flash11enable_sm90INS1_16FlashAttnFwdSm90INS1_25CollectiveMainloopFwdSm90ILi2EN4cute5tupleIJNS5_1CILi1EEES8_S8_EEENS6_IJNS7_ILi128EEESA_SA_EEELi128ENS_10bfloat16_tEfNS_4arch4Sm90ELb1ELb0ELb1ELb0ELb0ELb0ELb0ELb1ELb1ELb1ELb0ELb0EEENS1_21CollectiveEpilogueFwdISB_S9_SC_SE_Li256ELb0ELb1ELb0ELb0EEENS1_30DynamicPersistentTileSchedulerILi256ELi128ELb0ELb1ELb1EEEEEEEEEvNT_6ParamsE,@"STO_CUDA_ENTRY STV_DEFAULT"
_ZN7cutlass13device_kernelIN5flash11enable_sm90INS1_16FlashAttnFwdSm90INS1_25CollectiveMainloopFwdSm90ILi2EN4cute5tupleIJNS5_1CILi1EEES8_S8_EEENS6_IJNS7_ILi128EEESA_SA_EEELi128ENS_10bfloat16_tEfNS_4arch4Sm90ELb1ELb0ELb1ELb0ELb0ELb0ELb0ELb1ELb1ELb1ELb0ELb0EEENS1_21CollectiveEpilogueFwdISB_S9_SC_SE_Li256ELb0ELb1ELb0ELb0EEENS1_30DynamicPersistentTileSchedulerILi256ELi128ELb0ELb1ELb1EEEEEEEEEvNT_6ParamsE:
[----:B------:R-:W-:Y:S01]  /*0000*/  LDC R1, c[0x0][0x37c] ;  /* 0x0000df00ff017b82 */ /* 0x000fe20000000800 */
[----:B------:R-:W-:Y:S05]  /*0010*/  EXIT ;  /* 0x000000000000794d */ /* 0x000fea0003800000 */
.L_x_7:
        /* <DEDUP_REMOVED lines=14> */
.L_x_17:


//--------------------- .text._ZN7cutlass13device_kernelIN5flash11enable_sm90INS1_16FlashAttnFwdSm90INS1_25CollectiveMainloopFwdSm90ILi2EN4cute5tupleIJNS5_1CILi1EEES8_S8_EEENS6_IJNS7_ILi128EEESA_SA_EEELi128ENS_10bfloat16_tEfNS_4arch4Sm90ELb1ELb0ELb1ELb1ELb0ELb0ELb0ELb1ELb1ELb1ELb0ELb0EEENS1_21CollectiveEpilogueFwdISB_S9_SC_SE_Li256ELb1ELb1ELb0ELb0EEENS1_36VarlenDynamicPersistentTileSchedulerILi128ELi128ELi256ELi128ELb0ELb1ELb1ELb1ELb1ELb1EEEEEEEEEvNT_6ParamsE --------------------------
	.section	.text._ZN7cutlass13device_kernelIN5flash11enable_sm90INS1_16FlashAttnFwdSm90INS1_25CollectiveMainloopFwdSm90ILi2EN4cute5tupleIJNS5_1CILi1EEES8_S8_EEENS6_IJNS7_ILi128EEESA_SA_EEELi128ENS_10bfloat16_tEfNS_4arch4Sm90ELb1ELb0ELb1ELb1ELb0ELb0ELb0ELb1ELb1ELb1ELb0ELb0EEENS1_21CollectiveEpilogueFwdISB_S9_SC_SE_Li256ELb1ELb1ELb0ELb0EEENS1_36VarlenDynamicPersistentTileSchedulerILi128ELi128ELi256ELi128ELb0ELb1ELb1ELb1ELb1ELb1EEEEEEEEEvNT_6ParamsE,"ax",@progbits
	.align	128
.text._ZN7cutlass13device_kernelIN5flash11enable_sm90INS1_16FlashAttnFwdSm90INS1_25CollectiveMainloopFwdSm90ILi2EN4cute5tupleIJNS5_1CILi1EEES8_S8_EEENS6_IJNS7_ILi128EEESA_SA_EEELi128ENS_10bfloat16_tEfNS_4arch4Sm90ELb1ELb0ELb1ELb1ELb0ELb0ELb0ELb1ELb1ELb1ELb0ELb0EEENS1_21CollectiveEpilogueFwdISB_S9_SC_SE_Li256ELb1ELb1ELb0ELb0EEENS1_36VarlenDynamicPersistentTileSchedulerILi128ELi128ELi256ELi128ELb0ELb1ELb1ELb1ELb1ELb1EEEEEEEEEvNT_6ParamsE:
        .type           _ZN7cutlass13device_kernelIN5flash11enable_sm90INS1_16FlashAttnFwdSm90INS1_25CollectiveMainloopFwdSm90ILi2EN4cute5tupleIJNS5_1CILi1EEES8_S8_EEENS6_IJNS7_ILi128EEESA_SA_EEELi128ENS_10bfloat16_tEfNS_4arch4Sm90ELb1ELb0ELb1ELb1ELb0ELb0ELb0ELb1ELb1ELb1ELb0ELb0EEENS1_21CollectiveEpilogueFwdISB_S9_SC_SE_Li256ELb1ELb1ELb0ELb0EEENS1_36VarlenDynamicPersistentTileSchedulerILi128ELi128ELi256ELi128ELb0ELb1ELb1ELb1ELb1ELb1EEEEEEEEEvNT_6ParamsE,@function
        .size           _ZN7cutlass13device_kernelIN5flash11enable_sm90INS1_16FlashAttnFwdSm90INS1_25CollectiveMainloopFwdSm90ILi2EN4cute5tupleIJNS5_1CILi1EEES8_S8_EEENS6_IJNS7_ILi128EEESA_SA_EEELi128ENS_10bfloat16_tEfNS_4arch4Sm90ELb1ELb0ELb1ELb1ELb0ELb0ELb0ELb1ELb1ELb1ELb0ELb0EEENS1_21CollectiveEpilogueFwdISB_S9_SC_SE_Li256ELb1ELb1ELb0ELb0EEENS1_36VarlenDynamicPersistentTileSchedulerILi128ELi128ELi256ELi128ELb0ELb1ELb1ELb1ELb1ELb1EEEEEEEEEvNT_6ParamsE,(.L_x_18 - _ZN7cutlass13device_kernelIN5flash11enable_sm90INS1_16FlashAttnFwdSm90INS1_25CollectiveMainloopFwdSm90ILi2EN4cute5tupleIJNS5_1CILi1EEES8_S8_EEENS6_IJNS7_ILi128EEESA_SA_EEELi128ENS_10bfloat16_tEfNS_4arch4Sm90ELb1ELb0ELb1ELb1ELb0ELb0ELb0ELb1ELb1ELb1ELb0ELb0EEENS1_21CollectiveEpilogueFwdISB_S9_SC_SE_Li256ELb1ELb1ELb0ELb0EEENS1_36VarlenDynamicPersistentTileSchedulerILi128ELi128ELi256ELi128ELb0ELb1ELb1ELb1ELb1ELb1EEEEEEEEEvNT_6ParamsE)
        .other          _ZN7cutlass13device_kernelIN5flash11enable_sm90INS1_16FlashAttnFwdSm90INS1_25CollectiveMainloopFwdSm90ILi2EN4cute5tupleIJNS5_1CILi1EEES8_S8_EEENS6_IJNS7_ILi128EEESA_SA_EEELi128ENS_10bfloat16_tEfNS_4arch4Sm90ELb1ELb0ELb1ELb1ELb0ELb0ELb0ELb1ELb1ELb1ELb0ELb0EEENS1_21CollectiveEpilogueFwdISB_S9_SC_SE_Li256ELb1ELb1ELb0ELb0EEENS1_36VarlenDynamicPersistentTileSchedulerILi128ELi128ELi256ELi128ELb0ELb1ELb1ELb1ELb1ELb1EEEEEEEEEvNT_6ParamsE,@"STO_CUDA_ENTRY STV_DEFAULT"
_ZN7cutlass13device_kernelIN5flash11enable_sm90INS1_16FlashAttnFwdSm90INS1_25CollectiveMainloopFwdSm90ILi2EN4cute5tupleIJNS5_1CILi1EEES8_S8_EEENS6_IJNS7_ILi128EEESA_SA_EEELi128ENS_10bfloat16_tEfNS_4arch4Sm90ELb1ELb0ELb1ELb1ELb0ELb0ELb0ELb1ELb1ELb1ELb0ELb0EEENS1_21CollectiveEpilogueFwdISB_S9_SC_SE_Li256ELb1ELb1ELb0ELb0EEENS1_36VarlenDynamicPersistentTileSchedulerILi128ELi128ELi256ELi128ELb0ELb1ELb1ELb1ELb1ELb1EEEEEEEEEvNT_6ParamsE:
[----:B------:R-:W-:Y:S01]  /*0000*/  LDC R1, c[0x0][0x37c] ;  /* 0x0000df00ff017b82 */ /* 0x000fe20000000800 */
[----:B------:R-:W-:Y:S05]  /*0010*/  EXIT ;  /* 0x000000000000794d */ /* 0x000fea0003800000 */
.L_x_8:
        /* <DEDUP_REMOVED lines=14> */
.L_x_18:


//--------------------- .text._ZN7cutlass13device_kernelIN5flash11enable_sm90INS1_16FlashAttnFwdSm90INS1_25CollectiveMainloopFwdSm90ILi2EN4cute5tupleIJNS5_1CILi1EEES8_S8_EEENS6_IJNS7_ILi128EEESA_SA_EEELi128ENS_10bfloat16_tEfNS_4arch4Sm90ELb1ELb0ELb1ELb1ELb0ELb1ELb0ELb1ELb1ELb1ELb0ELb0EEENS1_21CollectiveEpilogueFwdISB_S9_SC_SE_Li256ELb1ELb1ELb0ELb0EEENS1_36VarlenDynamicPersistentTileSchedulerILi128ELi128ELi256ELi128ELb0ELb1ELb1ELb1ELb1ELb1EEEEEEEEEvNT_6ParamsE --------------------------
	.section	.text._ZN7cutlass13device_kernelIN5flash11enable_sm90INS1_16FlashAttnFwdSm90INS1_25CollectiveMainloopFwdSm90ILi2EN4cute5tupleIJNS5_1CILi1EEES8_S8_EEENS6_IJNS7_ILi128EEESA_SA_EEELi128ENS_10bfloat16_tEfNS_4arch4Sm90ELb1ELb0ELb1ELb1ELb0ELb1ELb0ELb1ELb1ELb1ELb0ELb0EEENS1_21CollectiveEpilogueFwdISB_S9_SC_SE_Li256ELb1ELb1ELb0ELb0EEENS1_36VarlenDynamicPersistentTileSchedulerILi128ELi128ELi256ELi128ELb0ELb1ELb1ELb1ELb1ELb1EEEEEEEEEvNT_6ParamsE,"ax",@progbits
	.align	128
.text._ZN7cutlass13device_kernelIN5flash11enable_sm90INS1_16FlashAttnFwdSm90INS1_25CollectiveMainloopFwdSm90ILi2EN4cute5tupleIJNS5_1CILi1EEES8_S8_EEENS6_IJNS7_ILi128EEESA_SA_EEELi128ENS_10bfloat16_tEfNS_4arch4Sm90ELb1ELb0ELb1ELb1ELb0ELb1ELb0ELb1ELb1ELb1ELb0ELb0EEENS1_21CollectiveEpilogueFwdISB_S9_SC_SE_Li256ELb1ELb1ELb0ELb0EEENS1_36VarlenDynamicPersistentTileSchedulerILi128ELi128ELi256ELi128ELb0ELb1ELb1ELb1ELb1ELb1EEEEEEEEEvNT_6ParamsE:
        .type           _ZN7cutlass13device_kernelIN5flash11enable_sm90INS1_16FlashAttnFwdSm90INS1_25CollectiveMainloopFwdSm90ILi2EN4cute5tupleIJNS5_1CILi1EEES8_S8_EEENS6_IJNS7_ILi128EEESA_SA_EEELi128ENS_10bfloat16_tEfNS_4arch4Sm90ELb1ELb0ELb1ELb1ELb0ELb1ELb0ELb1ELb1ELb1ELb0ELb0EEENS1_21CollectiveEpilogueFwdISB_S9_SC_SE_Li256ELb1ELb1ELb0ELb0EEENS1_36VarlenDynamicPersistentTileSchedulerILi128ELi128ELi256ELi128ELb0ELb1ELb1ELb1ELb1ELb1EEEEEEEEEvNT_6ParamsE,@function
        .size           _ZN7cutlass13device_kernelIN5flash11enable_sm90INS1_16FlashAttnFwdSm90INS1_25CollectiveMainloopFwdSm90ILi2EN4cute5tupleIJNS5_1CILi1EEES8_S8_EEENS6_IJNS7_ILi128EEESA_SA_EEELi128ENS_10bfloat16_tEfNS_4arch4Sm90ELb1ELb0ELb1ELb1ELb0ELb1ELb0ELb1ELb1ELb1ELb0ELb0EEENS1_21CollectiveEpilogueFwdISB_S9_SC_SE_Li256ELb1ELb1ELb0ELb0EEENS1_36VarlenDynamicPersistentTileSchedulerILi128ELi128ELi256ELi128ELb0ELb1ELb1ELb1ELb1ELb1EEEEEEEEEvNT_6ParamsE,(.L_x_19 - _ZN7cutlass13device_kernelIN5flash11enable_sm90INS1_16FlashAttnFwdSm90INS1_25CollectiveMainloopFwdSm90ILi2EN4cute5tupleIJNS5_1CILi1EEES8_S8_EEENS6_IJNS7_ILi128EEESA_SA_EEELi128ENS_10bfloat16_tEfNS_4arch4Sm90ELb1ELb0ELb1ELb1ELb0ELb1ELb0ELb1ELb1ELb1ELb0ELb0EEENS1_21CollectiveEpilogueFwdISB_S9_SC_SE_Li256ELb1ELb1ELb0ELb0EEENS1_36VarlenDynamicPersistentTileSchedulerILi128ELi128ELi256ELi128ELb0ELb1ELb1ELb1ELb1ELb1EEEEEEEEEvNT_6ParamsE)
        .other          _ZN7cutlass13device_kernelIN5flash11enable_sm90INS1_16FlashAttnFwdSm90INS1_25CollectiveMainloopFwdSm90ILi2EN4cute5tupleIJNS5_1CILi1EEES8_S8_EEENS6_IJNS7_ILi128EEESA_SA_EEELi128ENS_10bfloat16_tEfNS_4arch4Sm90ELb1ELb0ELb1ELb1ELb0ELb1ELb0ELb1ELb1ELb1ELb0ELb0EEENS1_21CollectiveEpilogueFwdISB_S9_SC_SE_Li256ELb1ELb1ELb0ELb0EEENS1_36VarlenDynamicPersistentTileSchedulerILi128ELi128ELi256ELi128ELb0ELb1ELb1ELb1ELb1ELb1EEEEEEEEEvNT_6ParamsE,@"STO_CUDA_ENTRY STV_DEFAULT"
_ZN7cutlass13device_kernelIN5flash11enable_sm90INS1_16FlashAttnFwdSm90INS1_25CollectiveMainloopFwdSm90ILi2EN4cute5tupleIJNS5_1CILi1EEES8_S8_EEENS6_IJNS7_ILi128EEESA_SA_EEELi128ENS_10bfloat16_tEfNS_4arch4Sm90ELb1ELb0ELb1ELb1ELb0ELb1ELb0ELb1ELb1ELb1ELb0ELb0EEENS1_21CollectiveEpilogueFwdISB_S9_SC_SE_Li256ELb1ELb1ELb0ELb0EEENS1_36VarlenDynamicPersistentTileSchedulerILi128ELi128ELi256ELi128ELb0ELb1ELb1ELb1ELb1ELb1EEEEEEEEEvNT_6ParamsE:
[----:B------:R-:W-:Y:S01]  /*0000*/  LDC R1, c[0x0][0x37c] ;  /* 0x0000df00ff017b82 */ /* 0x000fe20000000800 */
[----:B------:R-:W-:Y:S05]  /*0010*/  EXIT ;  /* 0x000000000000794d */ /* 0x000fea0003800000 */
.L_x_9:
        /* <DEDUP_REMOVED lines=14> */
.L_x_19:


//--------------------- .nv.shared.reserved.0     --------------------------
	.section	.nv.shared.reserved.0,"aw",@nobits
	.weak		__nv_reservedSMEM_offset_0_alias
	.size		__nv_reservedSMEM_offset_0_alias, 0, 64
	.other		__nv_reservedSMEM_offset_0_alias,@"STO_CUDA_RESERVED_SHARED STV_DEFAULT"
__nv_reservedSMEM_offset_0_alias:
	.zero		0
	.zero		64


//--------------------- .nv.global                --------------------------
	.section	.nv.global,"aw",@nobits
.nv.global:
	.type		_ZN82_INTERNAL_8ec1d924_46_flash_fwd_hdim128_bf16_softcap_packgqa_sm90_cu_f3e6f9ee_30934cute1_E,@object
	.size		_ZN82_INTERNAL_8ec1d924_46_flash_fwd_hdim128_bf16_softcap_packgqa_sm90_cu_f3e6f9ee_30934cute1_E,(_ZN82_INTERNAL_8ec1d924_46_flash_fwd_hdim128_bf16_softcap_packgqa_sm90_cu_f3e6f9ee_30934cuda3std3__45__cpo6cbeginE - _ZN82_INTERNAL_8ec1d924_46_flash_fwd_hdim128_bf16_softcap_packgqa_sm90_cu_f3e6f9ee_30934cute1_E)
_ZN82_INTERNAL_8ec1d924_46_flash_fwd_hdim128_bf16_softcap_packgqa_sm90_cu_f3e6f9ee_30934cute1_E:
	.zero		1
	.type		_ZN82_INTERNAL_8ec1d924_46_flash_fwd_hdim128_bf16_softcap_packgqa_sm90_cu_f3e6f9ee_30934cuda3std3__45__cpo6cbeginE,@object
	.size		_ZN82_INTERNAL_8ec1d924_46_flash_fwd_hdim128_bf16_softcap_packgqa_sm90_cu_f3e6f9ee_30934cuda3std3__45__cpo6cbeginE,(_ZN82_INTERNAL_8ec1d924_46_flash_fwd_hdim128_bf16_softcap_packgqa_sm90_cu_f3e6f9ee_30934cuda3std3__48in_placeE - _ZN82_INTERNAL_8ec1d924_46_flash_fwd_hdim128_bf16_softcap_packgqa_sm90_cu_f3e6f9ee_30934cuda3std3__45__cpo6cbeginE)
_ZN82_INTERNAL_8ec1d924_46_flash_fwd_hdim128_bf16_softcap_packgqa_sm90_cu_f3e6f9ee_30934cuda3std3__45__cpo6cbeginE:
	.zero		1
	.type		_ZN82_INTERNAL_8ec1d924_46_flash_fwd_hdim128_bf16_softcap_packgqa_sm90_cu_f3e6f9ee_30934cuda3std3__48in_placeE,@object
	.size		_ZN82_INTERNAL_8ec1d924_46_flash_fwd_hdim128_bf16_softcap_packgqa_sm90_cu_f3e6f9ee_30934cuda3std3__48in_placeE,(_ZN82_INTERNAL_8ec1d924_46_flash_fwd_hdim128_bf16_softcap_packgqa_sm90_cu_f3e6f9ee_30934cuda3std6ranges3__45__cpo9iter_moveE - _ZN82_INTERNAL_8ec1d924_46_flash_fwd_hdim128_bf16_softcap_packgqa_sm90_cu_f3e6f9ee_30934cuda3std3__48in_placeE)
_ZN82_INTERNAL_8ec1d924_46_flash_fwd_hdim128_bf16_softcap_packgqa_sm90_cu_f3e6f9ee_30934cuda3std3__48in_placeE:
	.zero		1
	.type		_ZN82_INTERNAL_8ec1d924_46_flash_fwd_hdim128_bf16_softcap_packgqa_sm90_cu_f3e6f9ee_30934cuda3std6ranges3__45__cpo9iter_moveE,@object
	.size		_ZN82_INTERNAL_8ec1d924_46_flash_fwd_hdim128_bf16_softcap_packgqa_sm90_cu_f3e6f9ee_30934cuda3std6ranges3__45__cpo9iter_moveE,(_ZN82_INTERNAL_8ec1d924_46_flash_fwd_hdim128_bf16_softcap_packgqa_sm90_cu_f3e6f9ee_30934cuda3std3__45__cpo5beginE - _ZN82_INTERNAL_8ec1d924_46_flash_fwd_hdim128_bf16_softcap_packgqa_sm90_cu_f3e6f9ee_30934cuda3std6ranges3__45__cpo9iter_moveE)
_ZN82_INTERNAL_8ec1d924_46_flash_fwd_hdim128_bf16_softcap_packgqa_sm90_cu_f3e6f9ee_30934cuda3std6ranges3__45__cpo9iter_moveE:
	.zero		1
	.type		_ZN82_INTERNAL_8ec1d924_46_flash_fwd_hdim128_bf16_softcap_packgqa_sm90_cu_f3e6f9ee_30934cuda3std3__45__cpo5beginE,@object
	.size		_ZN82_INTERNAL_8ec1d924_46_flash_fwd_hdim128_bf16_softcap_packgqa_sm90_cu_f3e6f9ee_30934cuda3std3__45__cpo5beginE,(_ZN82_INTERNAL_8ec1d924_46_flash_fwd_hdim128_bf16_softcap_packgqa_sm90_cu_f3e6f9ee_30934cuda3std3__484_GLOBAL__N__8ec1d924_46_flash_fwd_hdim128_bf16_softcap_packgqa_sm90_cu_f3e6f9ee_30936ignoreE - _ZN82_INTERNAL_8ec1d924_46_flash_fwd_hdim128_bf16_softcap_packgqa_sm90_cu_f3e6f9ee_30934cuda3std3__45__cpo5beginE)
_ZN82_INTERNAL_8ec1d924_46_flash_fwd_hdim128_bf16_softcap_packgqa_sm90_cu_f3e6f9ee_30934cuda3std3__45__cpo5beginE:
	.zero		1
	.type		_ZN82_INTERNAL_8ec1d924_46_flash_fwd_hdim128_bf16_softcap_packgqa_sm90_cu_f3e6f9ee_30934cuda3std3__484_GLOBAL__N__8ec1d924_46_flash_fwd_hdim128_bf16_softcap_packgqa_sm90_cu_f3e6f9ee_30936ignoreE,@object
	.size		_ZN82_INTERNAL_8ec1d924_46_flash_fwd_hdim128_bf16_softcap_packgqa_sm90_cu_f3e6f9ee_30934cuda3std3__484_GLOBAL__N__8ec1d924_46_flash_fwd_hdim128_bf16_softcap_packgqa_sm90_cu_f3e6f9ee_30936ignoreE,(_ZN82_INTERNAL_8ec1d924_46_flash_fwd_hdim128_bf16_softcap_packgqa_sm90_cu_f3e6f9ee_30934cute7productE - _ZN82_INTERNAL_8ec1d924_46_flash_fwd_hdim128_bf16_softcap_packgqa_sm90_cu_f3e6f9ee_30934cuda3std3__484_GLOBAL__N__8ec1d924_46_flash_fwd_hdim128_bf16_softcap_packgqa_sm90_cu_f3e6f9ee_30936ignoreE)
_ZN82_INTERNAL_8ec1d924_46_flash_fwd_hdim128_bf16_softcap_packgqa_sm90_cu_f3e6f9ee_30934cuda3std3__484_GLOBAL__N__8ec1d924_46_flash_fwd_hdim128_bf16_softcap_packgqa_sm90_cu_f3e6f9ee_30936ignoreE:
	.zero		1
	.type		_ZN82_INTERNAL_8ec1d924_46_flash_fwd_hdim128_bf16_softcap_packgqa_sm90_cu_f3e6f9ee_30934cute7productE,@object
	.size		_ZN82_INTERNAL_8ec1d924_46_flash_fwd_hdim128_bf16_softcap_packgqa_sm90_cu_f3e6f9ee_30934cute7productE,(_ZN82_INTERNAL_8ec1d924_46_flash_fwd_hdim128_bf16_softcap_packgqa_sm90_cu_f3e6f9ee_30934cuda3std3__45__cpo3endE - _ZN82_INTERNAL_8ec1d924_46_flash_fwd_hdim128_bf16_softcap_packgqa_sm90_cu_f3e6f9ee_30934cute7productE)
_ZN82_INTERNAL_8ec1d924_46_flash_fwd_hdim128_bf16_softcap_packgqa_sm90_cu_f3e6f9ee_30934cute7productE:
	.zero		1
	.type		_ZN82_INTERNAL_8ec1d924_46_flash_fwd_hdim128_bf16_softcap_packgqa_sm90_cu_f3e6f9ee_30934cuda3std3__45__cpo3endE,@object
	.size		_ZN82_INTERNAL_8ec1d924_46_flash_fwd_hdim128_bf16_softcap_packgqa_sm90_cu_f3e6f9ee_30934cuda3std3__45__cpo3endE,(_ZN82_INTERNAL_8ec1d924_46_flash_fwd_hdim128_bf16_softcap_packgqa_sm90_cu_f3e6f9ee_30934cuda3std3__419piecewise_constructE - _ZN82_INTERNAL_8ec1d924_46_flash_fwd_hdim128_bf16_softcap_packgqa_sm90_cu_f3e6f9ee_30934cuda3std3__45__cpo3endE)
_ZN82_INTERNAL_8ec1d924_46_flash_fwd_hdim128_bf16_softcap_packgqa_sm90_cu_f3e6f9ee_30934cuda3std3__45__cpo3endE:
	.zero		1
	.type		_ZN82_INTERNAL_8ec1d924_46_flash_fwd_hdim128_bf16_softcap_packgqa_sm90_cu_f3e6f9ee_30934cuda3std3__419piecewise_constructE,@object
	.size		_ZN82_INTERNAL_8ec1d924_46_flash_fwd_hdim128_bf16_softcap_packgqa_sm90_cu_f3e6f9ee_30934cuda3std3__419piecewise_constructE,(_ZN82_INTERNAL_8ec1d924_46_flash_fwd_hdim128_bf16_softcap_packgqa_sm90_cu_f3e6f9ee_30934cuda3std3__45__cpo4cendE - _ZN82_INTERNAL_8ec1d924_46_flash_fwd_hdim128_bf16_softcap_packgqa_sm90_cu_f3e6f9ee_30934cuda3std3__419piecewise_constructE)
_ZN82_INTERNAL_8ec1d924_46_flash_fwd_hdim128_bf16_softcap_packgqa_sm90_cu_f3e6f9ee_30934cuda3std3__419piecewise_constructE:
	.zero		1
	.type		_ZN82_INTERNAL_8ec1d924_46_flash_fwd_hdim128_bf16_softcap_packgqa_sm90_cu_f3e6f9ee_30934cuda3std3__45__cpo4cendE,@object
	.size		_ZN82_INTERNAL_8ec1d924_46_flash_fwd_hdim128_bf16_softcap_packgqa_sm90_cu_f3e6f9ee_30934cuda3std3__45__cpo4cendE,(_ZN82_INTERNAL_8ec1d924_46_flash_fwd_hdim128_bf16_softcap_packgqa_sm90_cu_f3e6f9ee_30934cuda3std6ranges3__45__cpo4swapE - _ZN82_INTERNAL_8ec1d924_46_flash_fwd_hdim128_bf16_softcap_packgqa_sm90_cu_f3e6f9ee_30934cuda3std3__45__cpo4cendE)
_ZN82_INTERNAL_8ec1d924_46_flash_fwd_hdim128_bf16_softcap_packgqa_sm90_cu_f3e6f9ee_30934cuda3std3__45__cpo4cendE:
	.zero		1
	.type		_ZN82_INTERNAL_8ec1d924_46_flash_fwd_hdim128_bf16_softcap_packgqa_sm90_cu_f3e6f9ee_30934cuda3std6ranges3__45__cpo4swapE,@object
	.size		_ZN82_INTERNAL_8ec1d924_46_flash_fwd_hdim128_bf16_softcap_packgqa_sm90_cu_f3e6f9ee_30934cuda3std6ranges3__45__cpo4swapE,(.L_7 - _ZN82_INTERNAL_8ec1d924_46_flash_fwd_hdim128_bf16_softcap_packgqa_sm90_cu_f3e6f9ee_30934cuda3std6ranges3__45__cpo4swapE)
_ZN82_INTERNAL_8ec1d924_46_flash_fwd_hdim128_bf16_softcap_packgqa_sm90_cu_f3e6f9ee_30934cuda3std6ranges3__45__cpo4swapE:
	.zero		1
.L_7:


//--------------------- .nv.constant0._ZN7cutlass13device_kernelIN5flash11enable_sm90INS1_16FlashAttnFwdSm90INS1_25CollectiveMainloopFwdSm90ILi2EN4cute5tupleIJNS5_1CILi1EEES8_S8_EEENS6_IJNS7_ILi128EEENS7_ILi176EEESA_EEELi128ENS_10bfloat16_tEfNS_4arch4Sm90ELb0ELb0ELb1ELb0ELb0ELb0ELb0ELb1ELb1ELb1ELb0ELb0EEENS1_21CollectiveEpilogueFwdINS6_IJSA_SA_SB_EEES9_SD_SF_Li256ELb0ELb1ELb0ELb0EEENS1_29StaticPersistentTileSchedulerILb0EEEEEEEEEvNT_6ParamsE --------------------------
	.section	.nv.constant0._ZN7cutlass13device_kernelIN5flash11enable_sm90INS1_16FlashAttnFwdSm90INS1_25CollectiveMainloopFwdSm90ILi2EN4cute5tupleIJNS5_1CILi1EEES8_S8_EEENS6_IJNS7_ILi128EEENS7_ILi176EEESA_EEELi128ENS_10bfloat16_tEfNS_4arch4Sm90ELb0ELb0ELb1ELb0ELb0ELb0ELb0ELb1ELb1ELb1ELb0ELb0EEENS1_21CollectiveEpilogueFwdINS6_IJSA_SA_SB_EEES9_SD_SF_Li256ELb0ELb1ELb0ELb0EEENS1_29StaticPersistentTileSchedulerILb0EEEEEEEEEvNT_6ParamsE,"a",@progbits
	.sectionflags	@""
	.align	4
.nv.constant0._ZN7cutlass13device_kernelIN5flash11enable_sm90INS1_16FlashAttnFwdSm90INS1_25CollectiveMainloopFwdSm90ILi2EN4cute5tupleIJNS5_1CILi1EEES8_S8_EEENS6_IJNS7_ILi128EEENS7_ILi176EEESA_EEELi128ENS_10bfloat16_tEfNS_4arch4Sm90ELb0ELb0ELb1ELb0ELb0ELb0ELb0ELb1ELb1ELb1ELb0ELb0EEENS1_21CollectiveEpilogueFwdINS6_IJSA_SA_SB_EEES9_SD_SF_Li256ELb0ELb1ELb0ELb0EEENS1_29StaticPersistentTileSchedulerILb0EEEEEEEEEvNT_6ParamsE:
	.zero		3456


//--------------------- .nv.constant0._ZN7cutlass13device_kernelIN5flash11enable_sm90INS1_16FlashAttnFwdSm90INS1_25CollectiveMainloopFwdSm90ILi2EN4cute5tupleIJNS5_1CILi2EEENS7_ILi1EEES9_EEENS6_IJNS7_ILi128EEENS7_ILi176EEESB_EEELi128ENS_10bfloat16_tEfNS_4arch4Sm90ELb0ELb0ELb1ELb0ELb0ELb0ELb0ELb1ELb1ELb1ELb0ELb0EEENS1_21CollectiveEpilogueFwdINS6_IJSB_SB_SC_EEESA_SE_SG_Li256ELb0ELb1ELb0ELb0EEENS1_29StaticPersistentTileSchedulerILb0EEEEEEEEEvNT_6ParamsE --------------------------
	.section	.nv.constant0._ZN7cutlass13device_kernelIN5flash11enable_sm90INS1_16FlashAttnFwdSm90INS1_25CollectiveMainloopFwdSm90ILi2EN4cute5tupleIJNS5_1CILi2EEENS7_ILi1EEES9_EEENS6_IJNS7_ILi128EEENS7_ILi176EEESB_EEELi128ENS_10bfloat16_tEfNS_4arch4Sm90ELb0ELb0ELb1ELb0ELb0ELb0ELb0ELb1ELb1ELb1ELb0ELb0EEENS1_21CollectiveEpilogueFwdINS6_IJSB_SB_SC_EEESA_SE_SG_Li256ELb0ELb1ELb0ELb0EEENS1_29StaticPersistentTileSchedulerILb0EEEEEEEEEvNT_6ParamsE,"a",@progbits
	.sectionflags	@""
	.align	4
.nv.constant0._ZN7cutlass13device_kernelIN5flash11enable_sm90INS1_16FlashAttnFwdSm90INS1_25CollectiveMainloopFwdSm90ILi2EN4cute5tupleIJNS5_1CILi2EEENS7_ILi1EEES9_EEENS6_IJNS7_ILi128EEENS7_ILi176EEESB_EEELi128ENS_10bfloat16_tEfNS_4arch4Sm90ELb0ELb0ELb1ELb0ELb0ELb0ELb0ELb1ELb1ELb1ELb0ELb0EEENS1_21CollectiveEpilogueFwdINS6_IJSB_SB_SC_EEESA_SE_SG_Li256ELb0ELb1ELb0ELb0EEENS1_29StaticPersistentTileSchedulerILb0EEEEEEEEEvNT_6ParamsE:
	.zero		3456


//--------------------- .nv.constant0._ZN7cutlass13device_kernelIN5flash11enable_sm90INS1_16FlashAttnFwdSm90INS1_25CollectiveMainloopFwdSm90ILi2EN4cute5tupleIJNS5_1CILi1EEES8_S8_EEENS6_IJNS7_ILi128EEENS7_ILi176EEESA_EEELi128ENS_10bfloat16_tEfNS_4arch4Sm90ELb0ELb0ELb1ELb1ELb0ELb0ELb0ELb1ELb1ELb1ELb0ELb0EEENS1_21CollectiveEpilogueFwdINS6_IJSA_SA_SB_EEES9_SD_SF_Li256ELb1ELb1ELb0ELb0EEENS1_36VarlenDynamicPersistentTileSchedulerILi128ELi176ELi256ELi128ELb0ELb1ELb1ELb0ELb1ELb1EEEEEEEEEvNT_6ParamsE --------------------------
	.section	.nv.constant0._ZN7cutlass13device_kernelIN5flash11enable_sm90INS1_16FlashAttnFwdSm90INS1_25CollectiveMainloopFwdSm90ILi2EN4cute5tupleIJNS5_1CILi1EEES8_S8_EEENS6_IJNS7_ILi128EEENS7_ILi176EEESA_EEELi128ENS_10bfloat16_tEfNS_4arch4Sm90ELb0ELb0ELb1ELb1ELb0ELb0ELb0ELb1ELb1ELb1ELb0ELb0EEENS1_21CollectiveEpilogueFwdINS6_IJSA_SA_SB_EEES9_SD_SF_Li256ELb1ELb1ELb0ELb0EEENS1_36VarlenDynamicPersistentTileSchedulerILi128ELi176ELi256ELi128ELb0ELb1ELb1ELb0ELb1ELb1EEEEEEEEEvNT_6ParamsE,"a",@progbits
	.sectionflags	@""
	.align	4
.nv.constant0._ZN7cutlass13device_kernelIN5flash11enable_sm90INS1_16FlashAttnFwdSm90INS1_25CollectiveMainloopFwdSm90ILi2EN4cute5tupleIJNS5_1CILi1EEES8_S8_EEENS6_IJNS7_ILi128EEENS7_ILi176EEESA_EEELi128ENS_10bfloat16_tEfNS_4arch4Sm90ELb0ELb0ELb1ELb1ELb0ELb0ELb0ELb1ELb1ELb1ELb0ELb0EEENS1_21CollectiveEpilogueFwdINS6_IJSA_SA_SB_EEES9_SD_SF_Li256ELb1ELb1ELb0ELb0EEENS1_36VarlenDynamicPersistentTileSchedulerILi128ELi176ELi256ELi128ELb0ELb1ELb1ELb0ELb1ELb1EEEEEEEEEvNT_6ParamsE:
	.zero		3584


//--------------------- .nv.constant0._ZN7cutlass13device_kernelIN5flash11enable_sm90INS1_16FlashAttnFwdSm90INS1_25CollectiveMainloopFwdSm90ILi2EN4cute5tupleIJNS5_1CILi1EEES8_S8_EEENS6_IJNS7_ILi128EEENS7_ILi176EEESA_EEELi128ENS_10bfloat16_tEfNS_4arch4Sm90ELb0ELb0ELb1ELb1ELb0ELb1ELb0ELb1ELb1ELb1ELb0ELb0EEENS1_21CollectiveEpilogueFwdINS6_IJSA_SA_SB_EEES9_SD_SF_Li256ELb1ELb1ELb0ELb0EEENS1_36VarlenDynamicPersistentTileSchedulerILi128ELi176ELi256ELi128ELb0ELb1ELb1ELb0ELb1ELb1EEEEEEEEEvNT_6ParamsE --------------------------
	.section	.nv.constant0._ZN7cutlass13device_kernelIN5flash11enable_sm90INS1_16FlashAttnFwdSm90INS1_25CollectiveMainloopFwdSm90ILi2EN4cute5tupleIJNS5_1CILi1EEES8_S8_EEENS6_IJNS7_ILi128EEENS7_ILi176EEESA_EEELi128ENS_10bfloat16_tEfNS_4arch4Sm90ELb0ELb0ELb1ELb1ELb0ELb1ELb0ELb1ELb1ELb1ELb0ELb0EEENS1_21CollectiveEpilogueFwdINS6_IJSA_SA_SB_EEES9_SD_SF_Li256ELb1ELb1ELb0ELb0EEENS1_36VarlenDynamicPersistentTileSchedulerILi128ELi176ELi256ELi128ELb0ELb1ELb1ELb0ELb1ELb1EEEEEEEEEvNT_6ParamsE,"a",@progbits
	.sectionflags	@""
	.align	4
.nv.constant0._ZN7cutlass13device_kernelIN5flash11enable_sm90INS1_16FlashAttnFwdSm90INS1_25CollectiveMainloopFwdSm90ILi2EN4cute5tupleIJNS5_1CILi1EEES8_S8_EEENS6_IJNS7_ILi128EEENS7_ILi176EEESA_EEELi128ENS_10bfloat16_tEfNS_4arch4Sm90ELb0ELb0ELb1ELb1ELb0ELb1ELb0ELb1ELb1ELb1ELb0ELb0EEENS1_21CollectiveEpilogueFwdINS6_IJSA_SA_SB_EEES9_SD_SF_Li256ELb1ELb1ELb0ELb0EEENS1_36VarlenDynamicPersistentTileSchedulerILi128ELi176ELi256ELi128ELb0ELb1ELb1ELb0ELb1ELb1EEEEEEEEEvNT_6ParamsE:
	.zero		3584


//--------------------- .nv.constant0._ZN7cutlass13device_kernelIN5flash11enable_sm90INS1_16FlashAttnFwdSm90INS1_25CollectiveMainloopFwdSm90ILi2EN4cute5tupleIJNS5_1CILi1EEES8_S8_EEENS6_IJNS7_ILi128EEESA_SA_EEELi128ENS_10bfloat16_tEfNS_4arch4Sm90ELb0ELb1ELb1ELb0ELb0ELb0ELb0ELb1ELb1ELb1ELb0ELb0EEENS1_21CollectiveEpilogueFwdISB_S9_SC_SE_Li256ELb0ELb1ELb0ELb0EEENS1_30DynamicPersistentTileSchedulerILi256ELi128ELb0ELb1ELb1EEEEEEEEEvNT_6ParamsE --------------------------
	.section	.nv.constant0._ZN7cutlass13device_kernelIN5flash11enable_sm90INS1_16FlashAttnFwdSm90INS1_25CollectiveMainloopFwdSm90ILi2EN4cute5tupleIJNS5_1CILi1EEES8_S8_EEENS6_IJNS7_ILi128EEESA_SA_EEELi128ENS_10bfloat16_tEfNS_4arch4Sm90ELb0ELb1ELb1ELb0ELb0ELb0ELb0ELb1ELb1ELb1ELb0ELb0EEENS1_21CollectiveEpilogueFwdISB_S9_SC_SE_Li256ELb0ELb1ELb0ELb0EEENS1_30DynamicPersistentTileSchedulerILi256ELi128ELb0ELb1ELb1EEEEEEEEEvNT_6ParamsE,"a",@progbits
	.sectionflags	@""
	.align	4
.nv.constant0._ZN7cutlass13device_kernelIN5flash11enable_sm90INS1_16FlashAttnFwdSm90INS1_25CollectiveMainloopFwdSm90ILi2EN4cute5tupleIJNS5_1CILi1EEES8_S8_EEENS6_IJNS7_ILi128EEESA_SA_EEELi128ENS_10bfloat16_tEfNS_4arch4Sm90ELb0ELb1ELb1ELb0ELb0ELb0ELb0ELb1ELb1ELb1ELb0ELb0EEENS1_21CollectiveEpilogueFwdISB_S9_SC_SE_Li256ELb0ELb1ELb0ELb0EEENS1_30DynamicPersistentTileSchedulerILi256ELi128ELb0ELb1ELb1EEEEEEEEEvNT_6ParamsE:
	.zero		3584


//--------------------- .nv.constant0._ZN7cutlass13device_kernelIN5flash11enable_sm90INS1_16FlashAttnFwdSm90INS1_25CollectiveMainloopFwdSm90ILi2EN4cute5tupleIJNS5_1CILi1EEES8_S8_EEENS6_IJNS7_ILi128EEESA_SA_EEELi128ENS_10bfloat16_tEfNS_4arch4Sm90ELb0ELb1ELb1ELb1ELb0ELb0ELb0ELb1ELb1ELb1ELb0ELb0EEENS1_21CollectiveEpilogueFwdISB_S9_SC_SE_Li256ELb1ELb1ELb0ELb0EEENS1_36VarlenDynamicPersistentTileSchedulerILi128ELi128ELi256ELi128ELb0ELb1ELb1ELb1ELb0ELb1EEEEEEEEEvNT_6ParamsE --------------------------
	.section	.nv.constant0._ZN7cutlass13device_kernelIN5flash11enable_sm90INS1_16FlashAttnFwdSm90INS1_25CollectiveMainloopFwdSm90ILi2EN4cute5tupleIJNS5_1CILi1EEES8_S8_EEENS6_IJNS7_ILi128EEESA_SA_EEELi128ENS_10bfloat16_tEfNS_4arch4Sm90ELb0ELb1ELb1ELb1ELb0ELb0ELb0ELb1ELb1ELb1ELb0ELb0EEENS1_21CollectiveEpilogueFwdISB_S9_SC_SE_Li256ELb1ELb1ELb0ELb0EEENS1_36VarlenDynamicPersistentTileSchedulerILi128ELi128ELi256ELi128ELb0ELb1ELb1ELb1ELb0ELb1EEEEEEEEEvNT_6ParamsE,"a",@progbits
	.sectionflags	@""
	.align	4
.nv.constant0._ZN7cutlass13device_kernelIN5flash11enable_sm90INS1_16FlashAttnFwdSm90INS1_25CollectiveMainloopFwdSm90ILi2EN4cute5tupleIJNS5_1CILi1EEES8_S8_EEENS6_IJNS7_ILi128EEESA_SA_EEELi128ENS_10bfloat16_tEfNS_4arch4Sm90ELb0ELb1ELb1ELb1ELb0ELb0ELb0ELb1ELb1ELb1ELb0ELb0EEENS1_21CollectiveEpilogueFwdISB_S9_SC_SE_Li256ELb1ELb1ELb0ELb0EEENS1_36VarlenDynamicPersistentTileSchedulerILi128ELi128ELi256ELi128ELb0ELb1ELb1ELb1ELb0ELb1EEEEEEEEEvNT_6ParamsE:
	.zero		3584


//--------------------- .nv.constant0._ZN7cutlass13device_kernelIN5flash11enable_sm90INS1_16FlashAttnFwdSm90INS1_25CollectiveMainloopFwdSm90ILi2EN4cute5tupleIJNS5_1CILi1EEES8_S8_EEENS6_IJNS7_ILi128EEESA_SA_EEELi128ENS_10bfloat16_tEfNS_4arch4Sm90ELb0ELb1ELb1ELb1ELb0ELb1ELb0ELb1ELb1ELb1ELb0ELb0EEENS1_21CollectiveEpilogueFwdISB_S9_SC_SE_Li256ELb1ELb1ELb0ELb0EEENS1_36VarlenDynamicPersistentTileSchedulerILi128ELi128ELi256ELi128ELb0ELb1ELb1ELb1ELb0ELb1EEEEEEEEEvNT_6ParamsE --------------------------
	.section	.nv.constant0._ZN7cutlass13device_kernelIN5flash11enable_sm90INS1_16FlashAttnFwdSm90INS1_25CollectiveMainloopFwdSm90ILi2EN4cute5tupleIJNS5_1CILi1EEES8_S8_EEENS6_IJNS7_ILi128EEESA_SA_EEELi128ENS_10bfloat16_tEfNS_4arch4Sm90ELb0ELb1ELb1ELb1ELb0ELb1ELb0ELb1ELb1ELb1ELb0ELb0EEENS1_21CollectiveEpilogueFwdISB_S9_SC_SE_Li256ELb1ELb1ELb0ELb0EEENS1_36VarlenDynamicPersistentTileSchedulerILi128ELi128ELi256ELi128ELb0ELb1ELb1ELb1ELb0ELb1EEEEEEEEEvNT_6ParamsE,"a",@progbits
	.sectionflags	@""
	.align	4
.nv.constant0._ZN7cutlass13device_kernelIN5flash11enable_sm90INS1_16FlashAttnFwdSm90INS1_25CollectiveMainloopFwdSm90ILi2EN4cute5tupleIJNS5_1CILi1EEES8_S8_EEENS6_IJNS7_ILi128EEESA_SA_EEELi128ENS_10bfloat16_tEfNS_4arch4Sm90ELb0ELb1ELb1ELb1ELb0ELb1ELb0ELb1ELb1ELb1ELb0ELb0EEENS1_21CollectiveEpilogueFwdISB_S9_SC_SE_Li256ELb1ELb1ELb0ELb0EEENS1_36VarlenDynamicPersistentTileSchedulerILi128ELi128ELi256ELi128ELb0ELb1ELb1ELb1ELb0ELb1EEEEEEEEEvNT_6ParamsE:
	.zero		3584


//--------------------- .nv.constant0._ZN7cutlass13device_kernelIN5flash11enable_sm90INS1_16FlashAttnFwdSm90INS1_25CollectiveMainloopFwdSm90ILi2EN4cute5tupleIJNS5_1CILi1EEES8_S8_EEENS6_IJNS7_ILi128EEESA_SA_EEELi128ENS_10bfloat16_tEfNS_4arch4Sm90ELb1ELb0ELb1ELb0ELb0ELb0ELb0ELb1ELb1ELb1ELb0ELb0EEENS1_21CollectiveEpilogueFwdISB_S9_SC_SE_Li256ELb0ELb1ELb0ELb0EEENS1_30DynamicPersistentTileSchedulerILi256ELi128ELb0ELb1ELb1EEEEEEEEEvNT_6ParamsE --------------------------
	.section	.nv.constant0._ZN7cutlass13device_kernelIN5flash11enable_sm90INS1_16FlashAttnFwdSm90INS1_25CollectiveMainloopFwdSm90ILi2EN4cute5tupleIJNS5_1CILi1EEES8_S8_EEENS6_IJNS7_ILi128EEESA_SA_EEELi128ENS_10bfloat16_tEfNS_4arch4Sm90ELb1ELb0ELb1ELb0ELb0ELb0ELb0ELb1ELb1ELb1ELb0ELb0EEENS1_21CollectiveEpilogueFwdISB_S9_SC_SE_Li256ELb0ELb1ELb0ELb0EEENS1_30DynamicPersistentTileSchedulerILi256ELi128ELb0ELb1ELb1EEEEEEEEEvNT_6ParamsE,"a",@progbits
	.sectionflags	@""
	.align	4
.nv.constant0._ZN7cutlass13device_kernelIN5flash11enable_sm90INS1_16FlashAttnFwdSm90INS1_25CollectiveMainloopFwdSm90ILi2EN4cute5tupleIJNS5_1CILi1EEES8_S8_EEENS6_IJNS7_ILi128EEESA_SA_EEELi128ENS_10bfloat16_tEfNS_4arch4Sm90ELb1ELb0ELb1ELb0ELb0ELb0ELb0ELb1ELb1ELb1ELb0ELb0EEENS1_21CollectiveEpilogueFwdISB_S9_SC_SE_Li256ELb0ELb1ELb0ELb0EEENS1_30DynamicPersistentTileSchedulerILi256ELi128ELb0ELb1ELb1EEEEEEEEEvNT_6ParamsE:
	.zero		3584


//--------------------- .nv.constant0._ZN7cutlass13device_kernelIN5flash11enable_sm90INS1_16FlashAttnFwdSm90INS1_25CollectiveMainloopFwdSm90ILi2EN4cute5tupleIJNS5_1CILi1EEES8_S8_EEENS6_IJNS7_ILi128EEESA_SA_EEELi128ENS_10bfloat16_tEfNS_4arch4Sm90ELb1ELb0ELb1ELb1ELb0ELb0ELb0ELb1ELb1ELb1ELb0ELb0EEENS1_21CollectiveEpilogueFwdISB_S9_SC_SE_Li256ELb1ELb1ELb0ELb0EEENS1_36VarlenDynamicPersistentTileSchedulerILi128ELi128ELi256ELi128ELb0ELb1ELb1ELb1ELb1ELb1EEEEEEEEEvNT_6ParamsE --------------------------
	.section	.nv.constant0._ZN7cutlass13device_kernelIN5flash11enable_sm90INS1_16FlashAttnFwdSm90INS1_25CollectiveMainloopFwdSm90ILi2EN4cute5tupleIJNS5_1CILi1EEES8_S8_EEENS6_IJNS7_ILi128EEESA_SA_EEELi128ENS_10bfloat16_tEfNS_4arch4Sm90ELb1ELb0ELb1ELb1ELb0ELb0ELb0ELb1ELb1ELb1ELb0ELb0EEENS1_21CollectiveEpilogueFwdISB_S9_SC_SE_Li256ELb1ELb1ELb0ELb0EEENS1_36VarlenDynamicPersistentTileSchedulerILi128ELi128ELi256ELi128ELb0ELb1ELb1ELb1ELb1ELb1EEEEEEEEEvNT_6ParamsE,"a",@progbits
	.sectionflags	@""
	.align	4
.nv.constant0._ZN7cutlass13device_kernelIN5flash11enable_sm90INS1_16FlashAttnFwdSm90INS1_25CollectiveMainloopFwdSm90ILi2EN4cute5tupleIJNS5_1CILi1EEES8_S8_EEENS6_IJNS7_ILi128EEESA_SA_EEELi128ENS_10bfloat16_tEfNS_4arch4Sm90ELb1ELb0ELb1ELb1ELb0ELb0ELb0ELb1ELb1ELb1ELb0ELb0EEENS1_21CollectiveEpilogueFwdISB_S9_SC_SE_Li256ELb1ELb1ELb0ELb0EEENS1_36VarlenDynamicPersistentTileSchedulerILi128ELi128ELi256ELi128ELb0ELb1ELb1ELb1ELb1ELb1EEEEEEEEEvNT_6ParamsE:
	.zero		3584


//--------------------- .nv.constant0._ZN7cutlass13device_kernelIN5flash11enable_sm90INS1_16FlashAttnFwdSm90INS1_25CollectiveMainloopFwdSm90ILi2EN4cute5tupleIJNS5_1CILi1EEES8_S8_EEENS6_IJNS7_ILi128EEESA_SA_EEELi128ENS_10bfloat16_tEfNS_4arch4Sm90ELb1ELb0ELb1ELb1ELb0ELb1ELb0ELb1ELb1ELb1ELb0ELb0EEENS1_21CollectiveEpilogueFwdISB_S9_SC_SE_Li256ELb1ELb1ELb0ELb0EEENS1_36VarlenDynamicPersistentTileSchedulerILi128ELi128ELi256ELi128ELb0ELb1ELb1ELb1ELb1ELb1EEEEEEEEEvNT_6ParamsE --------------------------
	.section	.nv.constant0._ZN7cutlass13device_kernelIN5flash11enable_sm90INS1_16FlashAttnFwdSm90INS1_25CollectiveMainloopFwdSm90ILi2EN4cute5tupleIJNS5_1CILi1EEES8_S8_EEENS6_IJNS7_ILi128EEESA_SA_EEELi128ENS_10bfloat16_tEfNS_4arch4Sm90ELb1ELb0ELb1ELb1ELb0ELb1ELb0ELb1ELb1ELb1ELb0ELb0EEENS1_21CollectiveEpilogueFwdISB_S9_SC_SE_Li256ELb1ELb1ELb0ELb0EEENS1_36VarlenDynamicPersistentTileSchedulerILi128ELi128ELi256ELi128ELb0ELb1ELb1ELb1ELb1ELb1EEEEEEEEEvNT_6ParamsE,"a",@progbits
	.sectionflags	@""
	.align	4
.nv.constant0._ZN7cutlass13device_kernelIN5flash11enable_sm90INS1_16FlashAttnFwdSm90INS1_25CollectiveMainloopFwdSm90ILi2EN4cute5tupleIJNS5_1CILi1EEES8_S8_EEENS6_IJNS7_ILi128EEESA_SA_EEELi128ENS_10bfloat16_tEfNS_4arch4Sm90ELb1ELb0ELb1ELb1ELb0ELb1ELb0ELb1ELb1ELb1ELb0ELb0EEENS1_21CollectiveEpilogueFwdISB_S9_SC_SE_Li256ELb1ELb1ELb0ELb0EEENS1_36VarlenDynamicPersistentTileSchedulerILi128ELi128ELi256ELi128ELb0ELb1ELb1ELb1ELb1ELb1EEEEEEEEEvNT_6ParamsE:
	.zero		3584


//--------------------- SYMBOLS --------------------------

	.type		.nv.reservedSmem.offset0,@object
	.size		.nv.reservedSmem.offset0,0x4
